//
// Generated by NVIDIA NVVM Compiler
//
// Compiler Build ID: CL-36424714
// Cuda compilation tools, release 13.0, V13.0.88
// Based on NVVM 20.0.0
//

.version 9.0
.target sm_100
.address_size 64

	// .globl	_Z9sumKernelPKdmPd
.extern .shared .align 16 .b8 sdata[];

.visible .entry _Z9sumKernelPKdmPd(
	.param .u64 .ptr .align 1 _Z9sumKernelPKdmPd_param_0,
	.param .u64 _Z9sumKernelPKdmPd_param_1,
	.param .u64 .ptr .align 1 _Z9sumKernelPKdmPd_param_2
)
{
	.reg .pred 	%p<6>;
	.reg .b32 	%r<16>;
	.reg .b64 	%rd<9>;
	.reg .b64 	%fd<10>;

	ld.param.u64 	%rd2, [_Z9sumKernelPKdmPd_param_0];
	ld.param.u64 	%rd4, [_Z9sumKernelPKdmPd_param_1];
	ld.param.u64 	%rd3, [_Z9sumKernelPKdmPd_param_2];
	mov.u32 	%r6, %ctaid.x;
	mov.u32 	%r1, %ntid.x;
	mov.u32 	%r2, %tid.x;
	mad.lo.s32 	%r7, %r6, %r1, %r2;
	cvt.u64.u32 	%rd1, %r7;
	setp.le.u64 	%p1, %rd4, %rd1;
	mov.f64 	%fd9, 0d0000000000000000;
	@%p1 bra 	$L__BB0_2;
	cvta.to.global.u64 	%rd5, %rd2;
	shl.b64 	%rd6, %rd1, 3;
	add.s64 	%rd7, %rd5, %rd6;
	ld.global.f64 	%fd9, [%rd7];
$L__BB0_2:
	shl.b32 	%r8, %r2, 3;
	mov.u32 	%r9, sdata;
	add.s32 	%r3, %r9, %r8;
	st.shared.f64 	[%r3], %fd9;
	bar.sync 	0;
	setp.lt.u32 	%p2, %r1, 2;
	@%p2 bra 	$L__BB0_7;
	mov.b32 	%r15, 1;
$L__BB0_4:
	shl.b32 	%r5, %r15, 1;
	add.s32 	%r11, %r5, -1;
	and.b32  	%r12, %r11, %r2;
	setp.ne.s32 	%p3, %r12, 0;
	@%p3 bra 	$L__BB0_6;
	shl.b32 	%r13, %r15, 3;
	add.s32 	%r14, %r3, %r13;
	ld.shared.f64 	%fd4, [%r14];
	ld.shared.f64 	%fd5, [%r3];
	add.f64 	%fd6, %fd4, %fd5;
	st.shared.f64 	[%r3], %fd6;
$L__BB0_6:
	bar.sync 	0;
	setp.lt.u32 	%p4, %r5, %r1;
	mov.u32 	%r15, %r5;
	@%p4 bra 	$L__BB0_4;
$L__BB0_7:
	setp.ne.s32 	%p5, %r2, 0;
	@%p5 bra 	$L__BB0_9;
	ld.shared.f64 	%fd7, [sdata];
	cvta.to.global.u64 	%rd8, %rd3;
	atom.global.add.f64 	%fd8, [%rd8], %fd7;
$L__BB0_9:
	ret;

}
	// .globl	_Z14sumKernelFixedPKdmPdm
.visible .entry _Z14sumKernelFixedPKdmPdm(
	.param .u64 .ptr .align 1 _Z14sumKernelFixedPKdmPdm_param_0,
	.param .u64 _Z14sumKernelFixedPKdmPdm_param_1,
	.param .u64 .ptr .align 1 _Z14sumKernelFixedPKdmPdm_param_2,
	.param .u64 _Z14sumKernelFixedPKdmPdm_param_3
)
{
	.reg .pred 	%p<43>;
	.reg .b32 	%r<16>;
	.reg .b64 	%rd<78>;
	.reg .b64 	%fd<146>;

	ld.param.u64 	%rd35, [_Z14sumKernelFixedPKdmPdm_param_0];
	ld.param.u64 	%rd32, [_Z14sumKernelFixedPKdmPdm_param_1];
	ld.param.u64 	%rd33, [_Z14sumKernelFixedPKdmPdm_param_2];
	ld.param.u64 	%rd34, [_Z14sumKernelFixedPKdmPdm_param_3];
	cvta.to.global.u64 	%rd1, %rd35;
	mov.u32 	%r1, %ntid.x;
	mov.u32 	%r2, %tid.x;
	setp.eq.s64 	%p1, %rd34, 0;
	mov.f64 	%fd109, 0d0000000000000000;
	@%p1 bra 	$L__BB1_71;
	mov.u32 	%r6, %ctaid.x;
	mad.lo.s32 	%r7, %r6, %r1, %r2;
	cvt.u64.u32 	%rd37, %r7;
	mul.lo.s64 	%rd2, %rd34, %rd37;
	and.b64  	%rd3, %rd34, 15;
	setp.lt.u64 	%p2, %rd34, 16;
	mov.f64 	%fd109, 0d0000000000000000;
	mov.b64 	%rd73, 0;
	@%p2 bra 	$L__BB1_36;
	and.b64  	%rd73, %rd34, -16;
	add.s64 	%rd70, %rd2, 7;
	shl.b64 	%rd38, %rd2, 3;
	add.s64 	%rd39, %rd38, %rd1;
	add.s64 	%rd69, %rd39, 64;
	mov.f64 	%fd109, 0d0000000000000000;
	mov.u64 	%rd71, %rd73;
$L__BB1_3:
	.pragma "nounroll";
	add.s64 	%rd40, %rd70, -7;
	setp.ge.u64 	%p3, %rd40, %rd32;
	@%p3 bra 	$L__BB1_5;
	ld.global.f64 	%fd72, [%rd69+-64];
	add.f64 	%fd109, %fd109, %fd72;
$L__BB1_5:
	add.s64 	%rd41, %rd70, -6;
	setp.ge.u64 	%p4, %rd41, %rd32;
	@%p4 bra 	$L__BB1_7;
	ld.global.f64 	%fd73, [%rd69+-56];
	add.f64 	%fd109, %fd109, %fd73;
$L__BB1_7:
	add.s64 	%rd42, %rd70, -5;
	setp.ge.u64 	%p5, %rd42, %rd32;
	@%p5 bra 	$L__BB1_9;
	ld.global.f64 	%fd74, [%rd69+-48];
	add.f64 	%fd109, %fd109, %fd74;
$L__BB1_9:
	add.s64 	%rd43, %rd70, -4;
	setp.ge.u64 	%p6, %rd43, %rd32;
	@%p6 bra 	$L__BB1_11;
	ld.global.f64 	%fd75, [%rd69+-40];
	add.f64 	%fd109, %fd109, %fd75;
$L__BB1_11:
	add.s64 	%rd44, %rd70, -3;
	setp.ge.u64 	%p7, %rd44, %rd32;
	@%p7 bra 	$L__BB1_13;
	ld.global.f64 	%fd76, [%rd69+-32];
	add.f64 	%fd109, %fd109, %fd76;
$L__BB1_13:
	add.s64 	%rd45, %rd70, -2;
	setp.ge.u64 	%p8, %rd45, %rd32;
	@%p8 bra 	$L__BB1_15;
	ld.global.f64 	%fd77, [%rd69+-24];
	add.f64 	%fd109, %fd109, %fd77;
$L__BB1_15:
	add.s64 	%rd46, %rd70, -1;
	setp.ge.u64 	%p9, %rd46, %rd32;
	@%p9 bra 	$L__BB1_17;
	ld.global.f64 	%fd78, [%rd69+-16];
	add.f64 	%fd109, %fd109, %fd78;
$L__BB1_17:
	setp.ge.u64 	%p10, %rd70, %rd32;
	@%p10 bra 	$L__BB1_19;
	ld.global.f64 	%fd79, [%rd69+-8];
	add.f64 	%fd109, %fd109, %fd79;
$L__BB1_19:
	add.s64 	%rd47, %rd70, 1;
	setp.ge.u64 	%p11, %rd47, %rd32;
	@%p11 bra 	$L__BB1_21;
	ld.global.f64 	%fd80, [%rd69];
	add.f64 	%fd109, %fd109, %fd80;
$L__BB1_21:
	add.s64 	%rd48, %rd70, 2;
	setp.ge.u64 	%p12, %rd48, %rd32;
	@%p12 bra 	$L__BB1_23;
	ld.global.f64 	%fd81, [%rd69+8];
	add.f64 	%fd109, %fd109, %fd81;
$L__BB1_23:
	add.s64 	%rd49, %rd70, 3;
	setp.ge.u64 	%p13, %rd49, %rd32;
	@%p13 bra 	$L__BB1_25;
	ld.global.f64 	%fd82, [%rd69+16];
	add.f64 	%fd109, %fd109, %fd82;
$L__BB1_25:
	add.s64 	%rd50, %rd70, 4;
	setp.ge.u64 	%p14, %rd50, %rd32;
	@%p14 bra 	$L__BB1_27;
	ld.global.f64 	%fd83, [%rd69+24];
	add.f64 	%fd109, %fd109, %fd83;
$L__BB1_27:
	add.s64 	%rd51, %rd70, 5;
	setp.ge.u64 	%p15, %rd51, %rd32;
	@%p15 bra 	$L__BB1_29;
	ld.global.f64 	%fd84, [%rd69+32];
	add.f64 	%fd109, %fd109, %fd84;
$L__BB1_29:
	add.s64 	%rd52, %rd70, 6;
	setp.ge.u64 	%p16, %rd52, %rd32;
	@%p16 bra 	$L__BB1_31;
	ld.global.f64 	%fd85, [%rd69+40];
	add.f64 	%fd109, %fd109, %fd85;
$L__BB1_31:
	add.s64 	%rd53, %rd70, 7;
	setp.ge.u64 	%p17, %rd53, %rd32;
	@%p17 bra 	$L__BB1_33;
	ld.global.f64 	%fd86, [%rd69+48];
	add.f64 	%fd109, %fd109, %fd86;
$L__BB1_33:
	add.s64 	%rd54, %rd70, 8;
	setp.ge.u64 	%p18, %rd54, %rd32;
	@%p18 bra 	$L__BB1_35;
	ld.global.f64 	%fd87, [%rd69+56];
	add.f64 	%fd109, %fd109, %fd87;
$L__BB1_35:
	add.s64 	%rd71, %rd71, -16;
	add.s64 	%rd70, %rd70, 16;
	add.s64 	%rd69, %rd69, 128;
	setp.ne.s64 	%p19, %rd71, 0;
	@%p19 bra 	$L__BB1_3;
$L__BB1_36:
	setp.eq.s64 	%p20, %rd3, 0;
	@%p20 bra 	$L__BB1_71;
	and.b64  	%rd14, %rd34, 7;
	setp.lt.u64 	%p21, %rd3, 8;
	@%p21 bra 	$L__BB1_55;
	add.s64 	%rd15, %rd73, %rd2;
	setp.ge.u64 	%p22, %rd15, %rd32;
	shl.b64 	%rd55, %rd15, 3;
	add.s64 	%rd16, %rd1, %rd55;
	@%p22 bra 	$L__BB1_40;
	ld.global.f64 	%fd89, [%rd16];
	add.f64 	%fd109, %fd109, %fd89;
$L__BB1_40:
	add.s64 	%rd56, %rd15, 1;
	setp.ge.u64 	%p23, %rd56, %rd32;
	@%p23 bra 	$L__BB1_42;
	ld.global.f64 	%fd90, [%rd16+8];
	add.f64 	%fd109, %fd109, %fd90;
$L__BB1_42:
	add.s64 	%rd57, %rd15, 2;
	setp.ge.u64 	%p24, %rd57, %rd32;
	@%p24 bra 	$L__BB1_44;
	ld.global.f64 	%fd91, [%rd16+16];
	add.f64 	%fd109, %fd109, %fd91;
$L__BB1_44:
	add.s64 	%rd58, %rd15, 3;
	setp.ge.u64 	%p25, %rd58, %rd32;
	@%p25 bra 	$L__BB1_46;
	ld.global.f64 	%fd92, [%rd16+24];
	add.f64 	%fd109, %fd109, %fd92;
$L__BB1_46:
	add.s64 	%rd59, %rd15, 4;
	setp.ge.u64 	%p26, %rd59, %rd32;
	@%p26 bra 	$L__BB1_48;
	ld.global.f64 	%fd93, [%rd16+32];
	add.f64 	%fd109, %fd109, %fd93;
$L__BB1_48:
	add.s64 	%rd60, %rd15, 5;
	setp.ge.u64 	%p27, %rd60, %rd32;
	@%p27 bra 	$L__BB1_50;
	ld.global.f64 	%fd94, [%rd16+40];
	add.f64 	%fd109, %fd109, %fd94;
$L__BB1_50:
	add.s64 	%rd61, %rd15, 6;
	setp.ge.u64 	%p28, %rd61, %rd32;
	@%p28 bra 	$L__BB1_52;
	ld.global.f64 	%fd95, [%rd16+48];
	add.f64 	%fd109, %fd109, %fd95;
$L__BB1_52:
	add.s64 	%rd62, %rd15, 7;
	setp.ge.u64 	%p29, %rd62, %rd32;
	@%p29 bra 	$L__BB1_54;
	ld.global.f64 	%fd96, [%rd16+56];
	add.f64 	%fd109, %fd109, %fd96;
$L__BB1_54:
	add.s64 	%rd73, %rd73, 8;
$L__BB1_55:
	setp.eq.s64 	%p30, %rd14, 0;
	@%p30 bra 	$L__BB1_71;
	and.b64  	%rd75, %rd34, 3;
	setp.lt.u64 	%p31, %rd14, 4;
	@%p31 bra 	$L__BB1_66;
	add.s64 	%rd20, %rd73, %rd2;
	setp.ge.u64 	%p32, %rd20, %rd32;
	shl.b64 	%rd63, %rd20, 3;
	add.s64 	%rd21, %rd1, %rd63;
	@%p32 bra 	$L__BB1_59;
	ld.global.f64 	%fd98, [%rd21];
	add.f64 	%fd109, %fd109, %fd98;
$L__BB1_59:
	add.s64 	%rd64, %rd20, 1;
	setp.ge.u64 	%p33, %rd64, %rd32;
	@%p33 bra 	$L__BB1_61;
	ld.global.f64 	%fd99, [%rd21+8];
	add.f64 	%fd109, %fd109, %fd99;
$L__BB1_61:
	add.s64 	%rd65, %rd20, 2;
	setp.ge.u64 	%p34, %rd65, %rd32;
	@%p34 bra 	$L__BB1_63;
	ld.global.f64 	%fd100, [%rd21+16];
	add.f64 	%fd109, %fd109, %fd100;
$L__BB1_63:
	add.s64 	%rd66, %rd20, 3;
	setp.ge.u64 	%p35, %rd66, %rd32;
	@%p35 bra 	$L__BB1_65;
	ld.global.f64 	%fd101, [%rd21+24];
	add.f64 	%fd109, %fd109, %fd101;
$L__BB1_65:
	add.s64 	%rd73, %rd73, 4;
$L__BB1_66:
	setp.eq.s64 	%p36, %rd75, 0;
	@%p36 bra 	$L__BB1_71;
	add.s64 	%rd76, %rd73, %rd2;
	shl.b64 	%rd67, %rd76, 3;
	add.s64 	%rd77, %rd1, %rd67;
$L__BB1_68:
	.pragma "nounroll";
	setp.ge.u64 	%p37, %rd76, %rd32;
	@%p37 bra 	$L__BB1_70;
	ld.global.f64 	%fd102, [%rd77];
	add.f64 	%fd109, %fd109, %fd102;
$L__BB1_70:
	add.s64 	%rd77, %rd77, 8;
	add.s64 	%rd76, %rd76, 1;
	add.s64 	%rd75, %rd75, -1;
	setp.ne.s64 	%p38, %rd75, 0;
	@%p38 bra 	$L__BB1_68;
$L__BB1_71:
	shl.b32 	%r8, %r2, 3;
	mov.u32 	%r9, sdata;
	add.s32 	%r3, %r9, %r8;
	st.shared.f64 	[%r3], %fd109;
	bar.sync 	0;
	setp.lt.u32 	%p39, %r1, 2;
	@%p39 bra 	$L__BB1_76;
	mov.b32 	%r15, 1;
$L__BB1_73:
	shl.b32 	%r5, %r15, 1;
	add.s32 	%r11, %r5, -1;
	and.b32  	%r12, %r11, %r2;
	setp.ne.s32 	%p40, %r12, 0;
	@%p40 bra 	$L__BB1_75;
	shl.b32 	%r13, %r15, 3;
	add.s32 	%r14, %r3, %r13;
	ld.shared.f64 	%fd103, [%r14];
	ld.shared.f64 	%fd104, [%r3];
	add.f64 	%fd105, %fd103, %fd104;
	st.shared.f64 	[%r3], %fd105;
$L__BB1_75:
	bar.sync 	0;
	setp.lt.u32 	%p41, %r5, %r1;
	mov.u32 	%r15, %r5;
	@%p41 bra 	$L__BB1_73;
$L__BB1_76:
	setp.ne.s32 	%p42, %r2, 0;
	@%p42 bra 	$L__BB1_78;
	ld.shared.f64 	%fd106, [sdata];
	cvta.to.global.u64 	%rd68, %rd33;
	atom.global.add.f64 	%fd107, [%rd68], %fd106;
$L__BB1_78:
	ret;

}
	// .globl	_Z15sumKernelFixed2PKdmPdm
.visible .entry _Z15sumKernelFixed2PKdmPdm(
	.param .u64 .ptr .align 1 _Z15sumKernelFixed2PKdmPdm_param_0,
	.param .u64 _Z15sumKernelFixed2PKdmPdm_param_1,
	.param .u64 .ptr .align 1 _Z15sumKernelFixed2PKdmPdm_param_2,
	.param .u64 _Z15sumKernelFixed2PKdmPdm_param_3
)
{
	.reg .pred 	%p<49>;
	.reg .b32 	%r<29>;
	.reg .b64 	%rd<102>;
	.reg .b64 	%fd<222>;

	ld.param.u64 	%rd49, [_Z15sumKernelFixed2PKdmPdm_param_0];
	ld.param.u64 	%rd46, [_Z15sumKernelFixed2PKdmPdm_param_1];
	ld.param.u64 	%rd47, [_Z15sumKernelFixed2PKdmPdm_param_2];
	ld.param.u64 	%rd48, [_Z15sumKernelFixed2PKdmPdm_param_3];
	cvta.to.global.u64 	%rd1, %rd49;
	mov.u32 	%r1, %ntid.x;
	mov.u32 	%r2, %tid.x;
	setp.eq.s64 	%p1, %rd48, 0;
	mov.f64 	%fd176, 0d0000000000000000;
	@%p1 bra 	$L__BB2_71;
	mov.u32 	%r8, %ctaid.x;
	mad.lo.s32 	%r9, %r8, %r1, %r2;
	cvt.u64.u32 	%rd51, %r9;
	mul.lo.s64 	%rd2, %rd48, %rd51;
	and.b64  	%rd3, %rd48, 15;
	setp.lt.u64 	%p2, %rd48, 16;
	mov.f64 	%fd176, 0d0000000000000000;
	mov.b64 	%rd92, 0;
	@%p2 bra 	$L__BB2_36;
	and.b64  	%rd92, %rd48, -16;
	add.s64 	%rd89, %rd2, 7;
	shl.b64 	%rd52, %rd2, 3;
	add.s64 	%rd53, %rd52, %rd1;
	add.s64 	%rd88, %rd53, 64;
	mov.f64 	%fd176, 0d0000000000000000;
	mov.u64 	%rd90, %rd92;
$L__BB2_3:
	.pragma "nounroll";
	add.s64 	%rd54, %rd89, -7;
	setp.ge.u64 	%p3, %rd54, %rd46;
	@%p3 bra 	$L__BB2_5;
	ld.global.f64 	%fd86, [%rd88+-64];
	add.f64 	%fd176, %fd176, %fd86;
$L__BB2_5:
	add.s64 	%rd55, %rd89, -6;
	setp.ge.u64 	%p4, %rd55, %rd46;
	@%p4 bra 	$L__BB2_7;
	ld.global.f64 	%fd87, [%rd88+-56];
	add.f64 	%fd176, %fd176, %fd87;
$L__BB2_7:
	add.s64 	%rd56, %rd89, -5;
	setp.ge.u64 	%p5, %rd56, %rd46;
	@%p5 bra 	$L__BB2_9;
	ld.global.f64 	%fd88, [%rd88+-48];
	add.f64 	%fd176, %fd176, %fd88;
$L__BB2_9:
	add.s64 	%rd57, %rd89, -4;
	setp.ge.u64 	%p6, %rd57, %rd46;
	@%p6 bra 	$L__BB2_11;
	ld.global.f64 	%fd89, [%rd88+-40];
	add.f64 	%fd176, %fd176, %fd89;
$L__BB2_11:
	add.s64 	%rd58, %rd89, -3;
	setp.ge.u64 	%p7, %rd58, %rd46;
	@%p7 bra 	$L__BB2_13;
	ld.global.f64 	%fd90, [%rd88+-32];
	add.f64 	%fd176, %fd176, %fd90;
$L__BB2_13:
	add.s64 	%rd59, %rd89, -2;
	setp.ge.u64 	%p8, %rd59, %rd46;
	@%p8 bra 	$L__BB2_15;
	ld.global.f64 	%fd91, [%rd88+-24];
	add.f64 	%fd176, %fd176, %fd91;
$L__BB2_15:
	add.s64 	%rd60, %rd89, -1;
	setp.ge.u64 	%p9, %rd60, %rd46;
	@%p9 bra 	$L__BB2_17;
	ld.global.f64 	%fd92, [%rd88+-16];
	add.f64 	%fd176, %fd176, %fd92;
$L__BB2_17:
	setp.ge.u64 	%p10, %rd89, %rd46;
	@%p10 bra 	$L__BB2_19;
	ld.global.f64 	%fd93, [%rd88+-8];
	add.f64 	%fd176, %fd176, %fd93;
$L__BB2_19:
	add.s64 	%rd61, %rd89, 1;
	setp.ge.u64 	%p11, %rd61, %rd46;
	@%p11 bra 	$L__BB2_21;
	ld.global.f64 	%fd94, [%rd88];
	add.f64 	%fd176, %fd176, %fd94;
$L__BB2_21:
	add.s64 	%rd62, %rd89, 2;
	setp.ge.u64 	%p12, %rd62, %rd46;
	@%p12 bra 	$L__BB2_23;
	ld.global.f64 	%fd95, [%rd88+8];
	add.f64 	%fd176, %fd176, %fd95;
$L__BB2_23:
	add.s64 	%rd63, %rd89, 3;
	setp.ge.u64 	%p13, %rd63, %rd46;
	@%p13 bra 	$L__BB2_25;
	ld.global.f64 	%fd96, [%rd88+16];
	add.f64 	%fd176, %fd176, %fd96;
$L__BB2_25:
	add.s64 	%rd64, %rd89, 4;
	setp.ge.u64 	%p14, %rd64, %rd46;
	@%p14 bra 	$L__BB2_27;
	ld.global.f64 	%fd97, [%rd88+24];
	add.f64 	%fd176, %fd176, %fd97;
$L__BB2_27:
	add.s64 	%rd65, %rd89, 5;
	setp.ge.u64 	%p15, %rd65, %rd46;
	@%p15 bra 	$L__BB2_29;
	ld.global.f64 	%fd98, [%rd88+32];
	add.f64 	%fd176, %fd176, %fd98;
$L__BB2_29:
	add.s64 	%rd66, %rd89, 6;
	setp.ge.u64 	%p16, %rd66, %rd46;
	@%p16 bra 	$L__BB2_31;
	ld.global.f64 	%fd99, [%rd88+40];
	add.f64 	%fd176, %fd176, %fd99;
$L__BB2_31:
	add.s64 	%rd67, %rd89, 7;
	setp.ge.u64 	%p17, %rd67, %rd46;
	@%p17 bra 	$L__BB2_33;
	ld.global.f64 	%fd100, [%rd88+48];
	add.f64 	%fd176, %fd176, %fd100;
$L__BB2_33:
	add.s64 	%rd68, %rd89, 8;
	setp.ge.u64 	%p18, %rd68, %rd46;
	@%p18 bra 	$L__BB2_35;
	ld.global.f64 	%fd101, [%rd88+56];
	add.f64 	%fd176, %fd176, %fd101;
$L__BB2_35:
	add.s64 	%rd90, %rd90, -16;
	add.s64 	%rd89, %rd89, 16;
	add.s64 	%rd88, %rd88, 128;
	setp.ne.s64 	%p19, %rd90, 0;
	@%p19 bra 	$L__BB2_3;
$L__BB2_36:
	setp.eq.s64 	%p20, %rd3, 0;
	@%p20 bra 	$L__BB2_71;
	and.b64  	%rd14, %rd48, 7;
	setp.lt.u64 	%p21, %rd3, 8;
	@%p21 bra 	$L__BB2_55;
	add.s64 	%rd15, %rd92, %rd2;
	setp.ge.u64 	%p22, %rd15, %rd46;
	shl.b64 	%rd69, %rd15, 3;
	add.s64 	%rd16, %rd1, %rd69;
	@%p22 bra 	$L__BB2_40;
	ld.global.f64 	%fd103, [%rd16];
	add.f64 	%fd176, %fd176, %fd103;
$L__BB2_40:
	add.s64 	%rd70, %rd15, 1;
	setp.ge.u64 	%p23, %rd70, %rd46;
	@%p23 bra 	$L__BB2_42;
	ld.global.f64 	%fd104, [%rd16+8];
	add.f64 	%fd176, %fd176, %fd104;
$L__BB2_42:
	add.s64 	%rd71, %rd15, 2;
	setp.ge.u64 	%p24, %rd71, %rd46;
	@%p24 bra 	$L__BB2_44;
	ld.global.f64 	%fd105, [%rd16+16];
	add.f64 	%fd176, %fd176, %fd105;
$L__BB2_44:
	add.s64 	%rd72, %rd15, 3;
	setp.ge.u64 	%p25, %rd72, %rd46;
	@%p25 bra 	$L__BB2_46;
	ld.global.f64 	%fd106, [%rd16+24];
	add.f64 	%fd176, %fd176, %fd106;
$L__BB2_46:
	add.s64 	%rd73, %rd15, 4;
	setp.ge.u64 	%p26, %rd73, %rd46;
	@%p26 bra 	$L__BB2_48;
	ld.global.f64 	%fd107, [%rd16+32];
	add.f64 	%fd176, %fd176, %fd107;
$L__BB2_48:
	add.s64 	%rd74, %rd15, 5;
	setp.ge.u64 	%p27, %rd74, %rd46;
	@%p27 bra 	$L__BB2_50;
	ld.global.f64 	%fd108, [%rd16+40];
	add.f64 	%fd176, %fd176, %fd108;
$L__BB2_50:
	add.s64 	%rd75, %rd15, 6;
	setp.ge.u64 	%p28, %rd75, %rd46;
	@%p28 bra 	$L__BB2_52;
	ld.global.f64 	%fd109, [%rd16+48];
	add.f64 	%fd176, %fd176, %fd109;
$L__BB2_52:
	add.s64 	%rd76, %rd15, 7;
	setp.ge.u64 	%p29, %rd76, %rd46;
	@%p29 bra 	$L__BB2_54;
	ld.global.f64 	%fd110, [%rd16+56];
	add.f64 	%fd176, %fd176, %fd110;
$L__BB2_54:
	add.s64 	%rd92, %rd92, 8;
$L__BB2_55:
	setp.eq.s64 	%p30, %rd14, 0;
	@%p30 bra 	$L__BB2_71;
	and.b64  	%rd94, %rd48, 3;
	setp.lt.u64 	%p31, %rd14, 4;
	@%p31 bra 	$L__BB2_66;
	add.s64 	%rd20, %rd92, %rd2;
	setp.ge.u64 	%p32, %rd20, %rd46;
	shl.b64 	%rd77, %rd20, 3;
	add.s64 	%rd21, %rd1, %rd77;
	@%p32 bra 	$L__BB2_59;
	ld.global.f64 	%fd112, [%rd21];
	add.f64 	%fd176, %fd176, %fd112;
$L__BB2_59:
	add.s64 	%rd78, %rd20, 1;
	setp.ge.u64 	%p33, %rd78, %rd46;
	@%p33 bra 	$L__BB2_61;
	ld.global.f64 	%fd113, [%rd21+8];
	add.f64 	%fd176, %fd176, %fd113;
$L__BB2_61:
	add.s64 	%rd79, %rd20, 2;
	setp.ge.u64 	%p34, %rd79, %rd46;
	@%p34 bra 	$L__BB2_63;
	ld.global.f64 	%fd114, [%rd21+16];
	add.f64 	%fd176, %fd176, %fd114;
$L__BB2_63:
	add.s64 	%rd80, %rd20, 3;
	setp.ge.u64 	%p35, %rd80, %rd46;
	@%p35 bra 	$L__BB2_65;
	ld.global.f64 	%fd115, [%rd21+24];
	add.f64 	%fd176, %fd176, %fd115;
$L__BB2_65:
	add.s64 	%rd92, %rd92, 4;
$L__BB2_66:
	setp.eq.s64 	%p36, %rd94, 0;
	@%p36 bra 	$L__BB2_71;
	add.s64 	%rd95, %rd92, %rd2;
	shl.b64 	%rd81, %rd95, 3;
	add.s64 	%rd96, %rd1, %rd81;
$L__BB2_68:
	.pragma "nounroll";
	setp.ge.u64 	%p37, %rd95, %rd46;
	@%p37 bra 	$L__BB2_70;
	ld.global.f64 	%fd116, [%rd96];
	add.f64 	%fd176, %fd176, %fd116;
$L__BB2_70:
	add.s64 	%rd96, %rd96, 8;
	add.s64 	%rd95, %rd95, 1;
	add.s64 	%rd94, %rd94, -1;
	setp.ne.s64 	%p38, %rd94, 0;
	@%p38 bra 	$L__BB2_68;
$L__BB2_71:
	shl.b32 	%r10, %r2, 3;
	mov.u32 	%r11, sdata;
	add.s32 	%r12, %r11, %r10;
	st.shared.f64 	[%r12], %fd176;
	bar.sync 	0;
	ld.shared.f64 	%fd221, [sdata];
	setp.ne.s32 	%p39, %r2, 0;
	@%p39 bra 	$L__BB2_86;
	setp.lt.u32 	%p40, %r1, 2;
	@%p40 bra 	$L__BB2_85;
	cvt.u64.u32 	%rd83, %r1;
	add.s64 	%rd32, %rd83, -1;
	and.b64  	%rd33, %rd32, 15;
	add.s32 	%r13, %r1, -2;
	setp.lt.u32 	%p41, %r13, 15;
	mov.b64 	%rd98, 1;
	@%p41 bra 	$L__BB2_76;
	add.s32 	%r27, %r11, 64;
	and.b64  	%rd85, %rd32, -16;
	neg.s64 	%rd34, %rd85;
	mov.b64 	%rd98, 1;
$L__BB2_75:
	.pragma "nounroll";
	ld.shared.f64 	%fd118, [%r27+-56];
	add.f64 	%fd119, %fd221, %fd118;
	ld.shared.v2.f64 	{%fd120, %fd121}, [%r27+-48];
	add.f64 	%fd122, %fd119, %fd120;
	add.f64 	%fd123, %fd122, %fd121;
	ld.shared.v2.f64 	{%fd124, %fd125}, [%r27+-32];
	add.f64 	%fd126, %fd123, %fd124;
	add.f64 	%fd127, %fd126, %fd125;
	ld.shared.v2.f64 	{%fd128, %fd129}, [%r27+-16];
	add.f64 	%fd130, %fd127, %fd128;
	add.f64 	%fd131, %fd130, %fd129;
	ld.shared.v2.f64 	{%fd132, %fd133}, [%r27];
	add.f64 	%fd134, %fd131, %fd132;
	add.f64 	%fd135, %fd134, %fd133;
	ld.shared.v2.f64 	{%fd136, %fd137}, [%r27+16];
	add.f64 	%fd138, %fd135, %fd136;
	add.f64 	%fd139, %fd138, %fd137;
	ld.shared.v2.f64 	{%fd140, %fd141}, [%r27+32];
	add.f64 	%fd142, %fd139, %fd140;
	add.f64 	%fd143, %fd142, %fd141;
	ld.shared.v2.f64 	{%fd144, %fd145}, [%r27+48];
	add.f64 	%fd146, %fd143, %fd144;
	add.f64 	%fd147, %fd146, %fd145;
	ld.shared.f64 	%fd148, [%r27+64];
	add.f64 	%fd221, %fd147, %fd148;
	add.s64 	%rd98, %rd98, 16;
	add.s64 	%rd86, %rd34, %rd98;
	add.s32 	%r27, %r27, 128;
	setp.ne.s64 	%p42, %rd86, 1;
	@%p42 bra 	$L__BB2_75;
$L__BB2_76:
	setp.eq.s64 	%p43, %rd33, 0;
	@%p43 bra 	$L__BB2_85;
	and.b64  	%rd38, %rd32, 7;
	setp.lt.u64 	%p44, %rd33, 8;
	@%p44 bra 	$L__BB2_79;
	cvt.u32.u64 	%r16, %rd98;
	shl.b32 	%r17, %r16, 3;
	add.s32 	%r19, %r11, %r17;
	ld.shared.f64 	%fd150, [%r19];
	add.f64 	%fd151, %fd221, %fd150;
	ld.shared.f64 	%fd152, [%r19+8];
	add.f64 	%fd153, %fd151, %fd152;
	ld.shared.f64 	%fd154, [%r19+16];
	add.f64 	%fd155, %fd153, %fd154;
	ld.shared.f64 	%fd156, [%r19+24];
	add.f64 	%fd157, %fd155, %fd156;
	ld.shared.f64 	%fd158, [%r19+32];
	add.f64 	%fd159, %fd157, %fd158;
	ld.shared.f64 	%fd160, [%r19+40];
	add.f64 	%fd161, %fd159, %fd160;
	ld.shared.f64 	%fd162, [%r19+48];
	add.f64 	%fd163, %fd161, %fd162;
	ld.shared.f64 	%fd164, [%r19+56];
	add.f64 	%fd221, %fd163, %fd164;
	add.s64 	%rd98, %rd98, 8;
$L__BB2_79:
	setp.eq.s64 	%p45, %rd38, 0;
	@%p45 bra 	$L__BB2_85;
	and.b64  	%rd101, %rd32, 3;
	setp.lt.u64 	%p46, %rd38, 4;
	@%p46 bra 	$L__BB2_82;
	cvt.u32.u64 	%r20, %rd98;
	shl.b32 	%r21, %r20, 3;
	add.s32 	%r23, %r11, %r21;
	ld.shared.f64 	%fd166, [%r23];
	add.f64 	%fd167, %fd221, %fd166;
	ld.shared.f64 	%fd168, [%r23+8];
	add.f64 	%fd169, %fd167, %fd168;
	ld.shared.f64 	%fd170, [%r23+16];
	add.f64 	%fd171, %fd169, %fd170;
	ld.shared.f64 	%fd172, [%r23+24];
	add.f64 	%fd221, %fd171, %fd172;
	add.s64 	%rd98, %rd98, 4;
$L__BB2_82:
	setp.eq.s64 	%p47, %rd101, 0;
	@%p47 bra 	$L__BB2_85;
	cvt.u32.u64 	%r24, %rd98;
	shl.b32 	%r25, %r24, 3;
	add.s32 	%r28, %r11, %r25;
$L__BB2_84:
	.pragma "nounroll";
	ld.shared.f64 	%fd173, [%r28];
	add.f64 	%fd221, %fd221, %fd173;
	add.s32 	%r28, %r28, 8;
	add.s64 	%rd101, %rd101, -1;
	setp.ne.s64 	%p48, %rd101, 0;
	@%p48 bra 	$L__BB2_84;
$L__BB2_85:
	cvta.to.global.u64 	%rd87, %rd47;
	atom.global.add.f64 	%fd174, [%rd87], %fd221;
$L__BB2_86:
	ret;

}
	// .globl	_Z21blockPartialSumKernelPKdmPdm
.visible .entry _Z21blockPartialSumKernelPKdmPdm(
	.param .u64 .ptr .align 1 _Z21blockPartialSumKernelPKdmPdm_param_0,
	.param .u64 _Z21blockPartialSumKernelPKdmPdm_param_1,
	.param .u64 .ptr .align 1 _Z21blockPartialSumKernelPKdmPdm_param_2,
	.param .u64 _Z21blockPartialSumKernelPKdmPdm_param_3
)
{
	.reg .pred 	%p<43>;
	.reg .b32 	%r<16>;
	.reg .b64 	%rd<80>;
	.reg .b64 	%fd<145>;

	ld.param.u64 	%rd35, [_Z21blockPartialSumKernelPKdmPdm_param_0];
	ld.param.u64 	%rd32, [_Z21blockPartialSumKernelPKdmPdm_param_1];
	ld.param.u64 	%rd33, [_Z21blockPartialSumKernelPKdmPdm_param_2];
	ld.param.u64 	%rd34, [_Z21blockPartialSumKernelPKdmPdm_param_3];
	cvta.to.global.u64 	%rd1, %rd35;
	mov.u32 	%r1, %ctaid.x;
	mov.u32 	%r2, %ntid.x;
	mov.u32 	%r3, %tid.x;
	setp.eq.s64 	%p1, %rd34, 0;
	mov.f64 	%fd108, 0d0000000000000000;
	@%p1 bra 	$L__BB3_71;
	mad.lo.s32 	%r7, %r1, %r2, %r3;
	cvt.u64.u32 	%rd37, %r7;
	mul.lo.s64 	%rd2, %rd34, %rd37;
	and.b64  	%rd3, %rd34, 15;
	setp.lt.u64 	%p2, %rd34, 16;
	mov.f64 	%fd108, 0d0000000000000000;
	mov.b64 	%rd75, 0;
	@%p2 bra 	$L__BB3_36;
	and.b64  	%rd75, %rd34, -16;
	add.s64 	%rd72, %rd2, 7;
	shl.b64 	%rd38, %rd2, 3;
	add.s64 	%rd39, %rd38, %rd1;
	add.s64 	%rd71, %rd39, 64;
	mov.f64 	%fd108, 0d0000000000000000;
	mov.u64 	%rd73, %rd75;
$L__BB3_3:
	.pragma "nounroll";
	add.s64 	%rd40, %rd72, -7;
	setp.ge.u64 	%p3, %rd40, %rd32;
	@%p3 bra 	$L__BB3_5;
	ld.global.f64 	%fd72, [%rd71+-64];
	add.f64 	%fd108, %fd108, %fd72;
$L__BB3_5:
	add.s64 	%rd41, %rd72, -6;
	setp.ge.u64 	%p4, %rd41, %rd32;
	@%p4 bra 	$L__BB3_7;
	ld.global.f64 	%fd73, [%rd71+-56];
	add.f64 	%fd108, %fd108, %fd73;
$L__BB3_7:
	add.s64 	%rd42, %rd72, -5;
	setp.ge.u64 	%p5, %rd42, %rd32;
	@%p5 bra 	$L__BB3_9;
	ld.global.f64 	%fd74, [%rd71+-48];
	add.f64 	%fd108, %fd108, %fd74;
$L__BB3_9:
	add.s64 	%rd43, %rd72, -4;
	setp.ge.u64 	%p6, %rd43, %rd32;
	@%p6 bra 	$L__BB3_11;
	ld.global.f64 	%fd75, [%rd71+-40];
	add.f64 	%fd108, %fd108, %fd75;
$L__BB3_11:
	add.s64 	%rd44, %rd72, -3;
	setp.ge.u64 	%p7, %rd44, %rd32;
	@%p7 bra 	$L__BB3_13;
	ld.global.f64 	%fd76, [%rd71+-32];
	add.f64 	%fd108, %fd108, %fd76;
$L__BB3_13:
	add.s64 	%rd45, %rd72, -2;
	setp.ge.u64 	%p8, %rd45, %rd32;
	@%p8 bra 	$L__BB3_15;
	ld.global.f64 	%fd77, [%rd71+-24];
	add.f64 	%fd108, %fd108, %fd77;
$L__BB3_15:
	add.s64 	%rd46, %rd72, -1;
	setp.ge.u64 	%p9, %rd46, %rd32;
	@%p9 bra 	$L__BB3_17;
	ld.global.f64 	%fd78, [%rd71+-16];
	add.f64 	%fd108, %fd108, %fd78;
$L__BB3_17:
	setp.ge.u64 	%p10, %rd72, %rd32;
	@%p10 bra 	$L__BB3_19;
	ld.global.f64 	%fd79, [%rd71+-8];
	add.f64 	%fd108, %fd108, %fd79;
$L__BB3_19:
	add.s64 	%rd47, %rd72, 1;
	setp.ge.u64 	%p11, %rd47, %rd32;
	@%p11 bra 	$L__BB3_21;
	ld.global.f64 	%fd80, [%rd71];
	add.f64 	%fd108, %fd108, %fd80;
$L__BB3_21:
	add.s64 	%rd48, %rd72, 2;
	setp.ge.u64 	%p12, %rd48, %rd32;
	@%p12 bra 	$L__BB3_23;
	ld.global.f64 	%fd81, [%rd71+8];
	add.f64 	%fd108, %fd108, %fd81;
$L__BB3_23:
	add.s64 	%rd49, %rd72, 3;
	setp.ge.u64 	%p13, %rd49, %rd32;
	@%p13 bra 	$L__BB3_25;
	ld.global.f64 	%fd82, [%rd71+16];
	add.f64 	%fd108, %fd108, %fd82;
$L__BB3_25:
	add.s64 	%rd50, %rd72, 4;
	setp.ge.u64 	%p14, %rd50, %rd32;
	@%p14 bra 	$L__BB3_27;
	ld.global.f64 	%fd83, [%rd71+24];
	add.f64 	%fd108, %fd108, %fd83;
$L__BB3_27:
	add.s64 	%rd51, %rd72, 5;
	setp.ge.u64 	%p15, %rd51, %rd32;
	@%p15 bra 	$L__BB3_29;
	ld.global.f64 	%fd84, [%rd71+32];
	add.f64 	%fd108, %fd108, %fd84;
$L__BB3_29:
	add.s64 	%rd52, %rd72, 6;
	setp.ge.u64 	%p16, %rd52, %rd32;
	@%p16 bra 	$L__BB3_31;
	ld.global.f64 	%fd85, [%rd71+40];
	add.f64 	%fd108, %fd108, %fd85;
$L__BB3_31:
	add.s64 	%rd53, %rd72, 7;
	setp.ge.u64 	%p17, %rd53, %rd32;
	@%p17 bra 	$L__BB3_33;
	ld.global.f64 	%fd86, [%rd71+48];
	add.f64 	%fd108, %fd108, %fd86;
$L__BB3_33:
	add.s64 	%rd54, %rd72, 8;
	setp.ge.u64 	%p18, %rd54, %rd32;
	@%p18 bra 	$L__BB3_35;
	ld.global.f64 	%fd87, [%rd71+56];
	add.f64 	%fd108, %fd108, %fd87;
$L__BB3_35:
	add.s64 	%rd73, %rd73, -16;
	add.s64 	%rd72, %rd72, 16;
	add.s64 	%rd71, %rd71, 128;
	setp.ne.s64 	%p19, %rd73, 0;
	@%p19 bra 	$L__BB3_3;
$L__BB3_36:
	setp.eq.s64 	%p20, %rd3, 0;
	@%p20 bra 	$L__BB3_71;
	and.b64  	%rd14, %rd34, 7;
	setp.lt.u64 	%p21, %rd3, 8;
	@%p21 bra 	$L__BB3_55;
	add.s64 	%rd15, %rd75, %rd2;
	setp.ge.u64 	%p22, %rd15, %rd32;
	shl.b64 	%rd55, %rd15, 3;
	add.s64 	%rd16, %rd1, %rd55;
	@%p22 bra 	$L__BB3_40;
	ld.global.f64 	%fd89, [%rd16];
	add.f64 	%fd108, %fd108, %fd89;
$L__BB3_40:
	add.s64 	%rd56, %rd15, 1;
	setp.ge.u64 	%p23, %rd56, %rd32;
	@%p23 bra 	$L__BB3_42;
	ld.global.f64 	%fd90, [%rd16+8];
	add.f64 	%fd108, %fd108, %fd90;
$L__BB3_42:
	add.s64 	%rd57, %rd15, 2;
	setp.ge.u64 	%p24, %rd57, %rd32;
	@%p24 bra 	$L__BB3_44;
	ld.global.f64 	%fd91, [%rd16+16];
	add.f64 	%fd108, %fd108, %fd91;
$L__BB3_44:
	add.s64 	%rd58, %rd15, 3;
	setp.ge.u64 	%p25, %rd58, %rd32;
	@%p25 bra 	$L__BB3_46;
	ld.global.f64 	%fd92, [%rd16+24];
	add.f64 	%fd108, %fd108, %fd92;
$L__BB3_46:
	add.s64 	%rd59, %rd15, 4;
	setp.ge.u64 	%p26, %rd59, %rd32;
	@%p26 bra 	$L__BB3_48;
	ld.global.f64 	%fd93, [%rd16+32];
	add.f64 	%fd108, %fd108, %fd93;
$L__BB3_48:
	add.s64 	%rd60, %rd15, 5;
	setp.ge.u64 	%p27, %rd60, %rd32;
	@%p27 bra 	$L__BB3_50;
	ld.global.f64 	%fd94, [%rd16+40];
	add.f64 	%fd108, %fd108, %fd94;
$L__BB3_50:
	add.s64 	%rd61, %rd15, 6;
	setp.ge.u64 	%p28, %rd61, %rd32;
	@%p28 bra 	$L__BB3_52;
	ld.global.f64 	%fd95, [%rd16+48];
	add.f64 	%fd108, %fd108, %fd95;
$L__BB3_52:
	add.s64 	%rd62, %rd15, 7;
	setp.ge.u64 	%p29, %rd62, %rd32;
	@%p29 bra 	$L__BB3_54;
	ld.global.f64 	%fd96, [%rd16+56];
	add.f64 	%fd108, %fd108, %fd96;
$L__BB3_54:
	add.s64 	%rd75, %rd75, 8;
$L__BB3_55:
	setp.eq.s64 	%p30, %rd14, 0;
	@%p30 bra 	$L__BB3_71;
	and.b64  	%rd77, %rd34, 3;
	setp.lt.u64 	%p31, %rd14, 4;
	@%p31 bra 	$L__BB3_66;
	add.s64 	%rd20, %rd75, %rd2;
	setp.ge.u64 	%p32, %rd20, %rd32;
	shl.b64 	%rd63, %rd20, 3;
	add.s64 	%rd21, %rd1, %rd63;
	@%p32 bra 	$L__BB3_59;
	ld.global.f64 	%fd98, [%rd21];
	add.f64 	%fd108, %fd108, %fd98;
$L__BB3_59:
	add.s64 	%rd64, %rd20, 1;
	setp.ge.u64 	%p33, %rd64, %rd32;
	@%p33 bra 	$L__BB3_61;
	ld.global.f64 	%fd99, [%rd21+8];
	add.f64 	%fd108, %fd108, %fd99;
$L__BB3_61:
	add.s64 	%rd65, %rd20, 2;
	setp.ge.u64 	%p34, %rd65, %rd32;
	@%p34 bra 	$L__BB3_63;
	ld.global.f64 	%fd100, [%rd21+16];
	add.f64 	%fd108, %fd108, %fd100;
$L__BB3_63:
	add.s64 	%rd66, %rd20, 3;
	setp.ge.u64 	%p35, %rd66, %rd32;
	@%p35 bra 	$L__BB3_65;
	ld.global.f64 	%fd101, [%rd21+24];
	add.f64 	%fd108, %fd108, %fd101;
$L__BB3_65:
	add.s64 	%rd75, %rd75, 4;
$L__BB3_66:
	setp.eq.s64 	%p36, %rd77, 0;
	@%p36 bra 	$L__BB3_71;
	add.s64 	%rd78, %rd75, %rd2;
	shl.b64 	%rd67, %rd78, 3;
	add.s64 	%rd79, %rd1, %rd67;
$L__BB3_68:
	.pragma "nounroll";
	setp.ge.u64 	%p37, %rd78, %rd32;
	@%p37 bra 	$L__BB3_70;
	ld.global.f64 	%fd102, [%rd79];
	add.f64 	%fd108, %fd108, %fd102;
$L__BB3_70:
	add.s64 	%rd79, %rd79, 8;
	add.s64 	%rd78, %rd78, 1;
	add.s64 	%rd77, %rd77, -1;
	setp.ne.s64 	%p38, %rd77, 0;
	@%p38 bra 	$L__BB3_68;
$L__BB3_71:
	shl.b32 	%r8, %r3, 3;
	mov.u32 	%r9, sdata;
	add.s32 	%r4, %r9, %r8;
	st.shared.f64 	[%r4], %fd108;
	bar.sync 	0;
	setp.lt.u32 	%p39, %r2, 2;
	@%p39 bra 	$L__BB3_76;
	mov.b32 	%r15, 1;
$L__BB3_73:
	shl.b32 	%r6, %r15, 1;
	add.s32 	%r11, %r6, -1;
	and.b32  	%r12, %r11, %r3;
	setp.ne.s32 	%p40, %r12, 0;
	@%p40 bra 	$L__BB3_75;
	shl.b32 	%r13, %r15, 3;
	add.s32 	%r14, %r4, %r13;
	ld.shared.f64 	%fd103, [%r14];
	ld.shared.f64 	%fd104, [%r4];
	add.f64 	%fd105, %fd103, %fd104;
	st.shared.f64 	[%r4], %fd105;
$L__BB3_75:
	bar.sync 	0;
	setp.lt.u32 	%p41, %r6, %r2;
	mov.u32 	%r15, %r6;
	@%p41 bra 	$L__BB3_73;
$L__BB3_76:
	setp.ne.s32 	%p42, %r3, 0;
	@%p42 bra 	$L__BB3_78;
	ld.shared.f64 	%fd106, [sdata];
	cvta.to.global.u64 	%rd68, %rd33;
	mul.wide.u32 	%rd69, %r1, 8;
	add.s64 	%rd70, %rd68, %rd69;
	st.global.f64 	[%rd70], %fd106;
$L__BB3_78:
	ret;

}
	// .globl	_Z20sumPartialSumsKernelPKdmPd
.visible .entry _Z20sumPartialSumsKernelPKdmPd(
	.param .u64 .ptr .align 1 _Z20sumPartialSumsKernelPKdmPd_param_0,
	.param .u64 _Z20sumPartialSumsKernelPKdmPd_param_1,
	.param .u64 .ptr .align 1 _Z20sumPartialSumsKernelPKdmPd_param_2
)
{
	.reg .pred 	%p<6>;
	.reg .b32 	%r<17>;
	.reg .b64 	%rd<9>;
	.reg .b64 	%fd<9>;

	ld.param.u64 	%rd2, [_Z20sumPartialSumsKernelPKdmPd_param_0];
	ld.param.u64 	%rd4, [_Z20sumPartialSumsKernelPKdmPd_param_1];
	ld.param.u64 	%rd3, [_Z20sumPartialSumsKernelPKdmPd_param_2];
	mov.u32 	%r5, %tid.x;
	cvt.u64.u32 	%rd1, %r5;
	setp.le.u64 	%p1, %rd4, %rd1;
	mov.f64 	%fd8, 0d0000000000000000;
	@%p1 bra 	$L__BB4_2;
	cvta.to.global.u64 	%rd5, %rd2;
	shl.b64 	%rd6, %rd1, 3;
	add.s64 	%rd7, %rd5, %rd6;
	ld.global.f64 	%fd8, [%rd7];
$L__BB4_2:
	cvt.u32.u64 	%r6, %rd1;
	shl.b32 	%r7, %r6, 3;
	mov.u32 	%r8, sdata;
	add.s32 	%r1, %r8, %r7;
	st.shared.f64 	[%r1], %fd8;
	bar.sync 	0;
	mov.u32 	%r2, %ntid.x;
	setp.lt.u32 	%p2, %r2, 2;
	@%p2 bra 	$L__BB4_7;
	mov.b32 	%r16, 1;
$L__BB4_4:
	shl.b32 	%r4, %r16, 1;
	add.s32 	%r11, %r4, -1;
	and.b32  	%r12, %r11, %r6;
	setp.ne.s32 	%p3, %r12, 0;
	@%p3 bra 	$L__BB4_6;
	shl.b32 	%r13, %r16, 3;
	add.s32 	%r14, %r1, %r13;
	ld.shared.f64 	%fd4, [%r14];
	ld.shared.f64 	%fd5, [%r1];
	add.f64 	%fd6, %fd4, %fd5;
	st.shared.f64 	[%r1], %fd6;
$L__BB4_6:
	bar.sync 	0;
	setp.lt.u32 	%p4, %r4, %r2;
	mov.u32 	%r16, %r4;
	@%p4 bra 	$L__BB4_4;
$L__BB4_7:
	setp.ne.s32 	%p5, %r6, 0;
	@%p5 bra 	$L__BB4_9;
	ld.shared.f64 	%fd7, [sdata];
	cvta.to.global.u64 	%rd8, %rd3;
	st.global.f64 	[%rd8], %fd7;
$L__BB4_9:
	ret;

}


// ===== COMPILED SASS (sm_100) =====

	.target	sm_100

	.elftype	@"ET_EXEC"


//--------------------- .note.nv.tkinfo           --------------------------
	.section	.note.nv.tkinfo,"",@"SHT_NOTE"
	.sectionflags	@"SHF_NOTE_NV_TKINFO"
	.tkinfo
        /*0018*/ 	.word	0x00000002
        /*0030*/ 	.string	""
        /*0030*/ 	.string	"ptxas"
        /*0030*/ 	.string	"Cuda compilation tools, release 13.0, V13.0.88"
        /*0030*/ 	.string	"Build cuda_13.0.r13.0/compiler.36424714_0"
        /*0030*/ 	.string	"-arch sm_100 -m 64 "



//--------------------- .note.nv.cuinfo           --------------------------
	.section	.note.nv.cuinfo,"",@"SHT_NOTE"
	.sectionflags	@"SHF_NOTE_NV_CUINFO"
        /*0018*/ 	.short	0x0002
        /*001a*/ 	.short	0x0064
        /*001c*/ 	.short	0x0082
	.zero		2


//--------------------- .nv.info                  --------------------------
	.section	.nv.info,"",@"SHT_CUDA_INFO"
	.align	4


	//----- nvinfo : EIATTR_REGCOUNT
	.align		4
        /*0000*/ 	.byte	0x04, 0x2f
        /*0002*/ 	.short	(.L_1 - .L_0)
	.align		4
.L_0:
        /*0004*/ 	.word	index@(_Z9sumKernelPKdmPd)
        /*0008*/ 	.word	0x0000000e


	//----- nvinfo : EIATTR_FRAME_SIZE
	.align		4
.L_1:
        /*000c*/ 	.byte	0x04, 0x11
        /*000e*/ 	.short	(.L_3 - .L_2)
	.align		4
.L_2:
        /*0010*/ 	.word	index@(_Z9sumKernelPKdmPd)
        /*0014*/ 	.word	0x00000000


	//----- nvinfo : EIATTR_REGCOUNT
	.align		4
.L_3:
        /*0018*/ 	.byte	0x04, 0x2f
        /*001a*/ 	.short	(.L_5 - .L_4)
	.align		4
.L_4:
        /*001c*/ 	.word	index@(_Z14sumKernelFixedPKdmPdm)
        /*0020*/ 	.word	0x0000001b


	//----- nvinfo : EIATTR_FRAME_SIZE
	.align		4
.L_5:
        /*0024*/ 	.byte	0x04, 0x11
        /*0026*/ 	.short	(.L_7 - .L_6)
	.align		4
.L_6:
        /*0028*/ 	.word	index@(_Z14sumKernelFixedPKdmPdm)
        /*002c*/ 	.word	0x00000000


	//----- nvinfo : EIATTR_REGCOUNT
	.align		4
.L_7:
        /*0030*/ 	.byte	0x04, 0x2f
        /*0032*/ 	.short	(.L_9 - .L_8)
	.align		4
.L_8:
        /*0034*/ 	.word	index@(_Z15sumKernelFixed2PKdmPdm)
        /*0038*/ 	.word	0x0000001b


	//----- nvinfo : EIATTR_FRAME_SIZE
	.align		4
.L_9:
        /*003c*/ 	.byte	0x04, 0x11
        /*003e*/ 	.short	(.L_11 - .L_10)
	.align		4
.L_10:
        /*0040*/ 	.word	index@(_Z15sumKernelFixed2PKdmPdm)
        /*0044*/ 	.word	0x00000000


	//----- nvinfo : EIATTR_REGCOUNT
	.align		4
.L_11:
        /*0048*/ 	.byte	0x04, 0x2f
        /*004a*/ 	.short	(.L_13 - .L_12)
	.align		4
.L_12:
        /*004c*/ 	.word	index@(_Z21blockPartialSumKernelPKdmPdm)
        /*0050*/ 	.word	0x0000001c


	//----- nvinfo : EIATTR_FRAME_SIZE
	.align		4
.L_13:
        /*0054*/ 	.byte	0x04, 0x11
        /*0056*/ 	.short	(.L_15 - .L_14)
	.align		4
.L_14:
        /*0058*/ 	.word	index@(_Z21blockPartialSumKernelPKdmPdm)
        /*005c*/ 	.word	0x00000000


	//----- nvinfo : EIATTR_REGCOUNT
	.align		4
.L_15:
        /*0060*/ 	.byte	0x04, 0x2f
        /*0062*/ 	.short	(.L_17 - .L_16)
	.align		4
.L_16:
        /*0064*/ 	.word	index@(_Z20sumPartialSumsKernelPKdmPd)
        /*0068*/ 	.word	0x0000000c


	//----- nvinfo : EIATTR_FRAME_SIZE
	.align		4
.L_17:
        /*006c*/ 	.byte	0x04, 0x11
        /*006e*/ 	.short	(.L_19 - .L_18)
	.align		4
.L_18:
        /*0070*/ 	.word	index@(_Z20sumPartialSumsKernelPKdmPd)
        /*0074*/ 	.word	0x00000000


	//----- nvinfo : EIATTR_MIN_STACK_SIZE
	.align		4
.L_19:
        /*0078*/ 	.byte	0x04, 0x12
        /*007a*/ 	.short	(.L_21 - .L_20)
	.align		4
.L_20:
        /*007c*/ 	.word	index@(_Z20sumPartialSumsKernelPKdmPd)
        /*0080*/ 	.word	0x00000000


	//----- nvinfo : EIATTR_MIN_STACK_SIZE
	.align		4
.L_21:
        /*0084*/ 	.byte	0x04, 0x12
        /*0086*/ 	.short	(.L_23 - .L_22)
	.align		4
.L_22:
        /*0088*/ 	.word	index@(_Z21blockPartialSumKernelPKdmPdm)
        /*008c*/ 	.word	0x00000000


	//----- nvinfo : EIATTR_MIN_STACK_SIZE
	.align		4
.L_23:
        /*0090*/ 	.byte	0x04, 0x12
        /*0092*/ 	.short	(.L_25 - .L_24)
	.align		4
.L_24:
        /*0094*/ 	.word	index@(_Z15sumKernelFixed2PKdmPdm)
        /*0098*/ 	.word	0x00000000


	//----- nvinfo : EIATTR_MIN_STACK_SIZE
	.align		4
.L_25:
        /*009c*/ 	.byte	0x04, 0x12
        /*009e*/ 	.short	(.L_27 - .L_26)
	.align		4
.L_26:
        /*00a0*/ 	.word	index@(_Z14sumKernelFixedPKdmPdm)
        /*00a4*/ 	.word	0x00000000


	//----- nvinfo : EIATTR_MIN_STACK_SIZE
	.align		4
.L_27:
        /*00a8*/ 	.byte	0x04, 0x12
        /*00aa*/ 	.short	(.L_29 - .L_28)
	.align		4
.L_28:
        /*00ac*/ 	.word	index@(_Z9sumKernelPKdmPd)
        /*00b0*/ 	.word	0x00000000
.L_29:


//--------------------- .nv.compat                --------------------------
	.section	.nv.compat,"",@"SHT_CUDA_COMPAT_INFO"
	.align	4
        /*0000*/ 	.byte	0x02, 0x09, 0x00, 0x00, 0x02, 0x02, 0x01, 0x00, 0x02, 0x05, 0x05, 0x00, 0x03, 0x07, 0x01, 0x01
        /*0010*/ 	.byte	0x02, 0x03, 0x00, 0x00, 0x02, 0x06, 0x01, 0x00, 0x04, 0x0b, 0x08, 0x00, 0x01, 0x00, 0x00, 0x00
        /*0020*/ 	.byte	0x00, 0x00, 0x00, 0x00


//--------------------- .nv.info._Z20sumPartialSumsKernelPKdmPd --------------------------
	.section	.nv.info._Z20sumPartialSumsKernelPKdmPd,"",@"SHT_CUDA_INFO"
	.sectionflags	@""
	.align	4


	//----- nvinfo : EIATTR_CUDA_API_VERSION
	.align		4
        /*0000*/ 	.byte	0x04, 0x37
        /*0002*/ 	.short	(.L_31 - .L_30)
.L_30:
        /*0004*/ 	.word	0x00000082


	//----- nvinfo : EIATTR_KPARAM_INFO
	.align		4
.L_31:
        /*0008*/ 	.byte	0x04, 0x17
        /*000a*/ 	.short	(.L_33 - .L_32)
.L_32:
        /*000c*/ 	.word	0x00000000
        /*0010*/ 	.short	0x0002
        /*0012*/ 	.short	0x0010
        /*0014*/ 	.byte	0x00, 0xf5, 0x21, 0x00


	//----- nvinfo : EIATTR_KPARAM_INFO
	.align		4
.L_33:
        /*0018*/ 	.byte	0x04, 0x17
        /*001a*/ 	.short	(.L_35 - .L_34)
.L_34:
        /*001c*/ 	.word	0x00000000
        /*0020*/ 	.short	0x0001
        /*0022*/ 	.short	0x0008
        /*0024*/ 	.byte	0x00, 0xf0, 0x21, 0x00


	//----- nvinfo : EIATTR_KPARAM_INFO
	.align		4
.L_35:
        /*0028*/ 	.byte	0x04, 0x17
        /*002a*/ 	.short	(.L_37 - .L_36)
.L_36:
        /*002c*/ 	.word	0x00000000
        /*0030*/ 	.short	0x0000
        /*0032*/ 	.short	0x0000
        /*0034*/ 	.byte	0x00, 0xf5, 0x21, 0x00


	//----- nvinfo : EIATTR_SPARSE_MMA_MASK
	.align		4
.L_37:
        /*0038*/ 	.byte	0x03, 0x50
        /*003a*/ 	.short	0x0000


	//----- nvinfo : EIATTR_MAXREG_COUNT
	.align		4
        /*003c*/ 	.byte	0x03, 0x1b
        /*003e*/ 	.short	0x00ff


	//----- nvinfo : EIATTR_NUM_BARRIERS
	.align		4
        /*0040*/ 	.byte	0x02, 0x4c
        /*0042*/ 	.byte	0x01
	.zero		1


	//----- nvinfo : EIATTR_MERCURY_ISA_VERSION
	.align		4
        /*0044*/ 	.byte	0x03, 0x5f
        /*0046*/ 	.short	0x0101


	//----- nvinfo : EIATTR_VRC_CTA_INIT_COUNT
	.align		4
        /*0048*/ 	.byte	0x02, 0x4a
	.zero		1
	.zero		1


	//----- nvinfo : EIATTR_EXIT_INSTR_OFFSETS
	.align		4
        /*004c*/ 	.byte	0x04, 0x1c
        /*004e*/ 	.short	(.L_39 - .L_38)


	//   ....[0]....
.L_38:
        /*0050*/ 	.word	0x00000220


	//   ....[1]....
        /*0054*/ 	.word	0x00000290


	//----- nvinfo : EIATTR_CBANK_PARAM_SIZE
	.align		4
.L_39:
        /*0058*/ 	.byte	0x03, 0x19
        /*005a*/ 	.short	0x0018


	//----- nvinfo : EIATTR_PARAM_CBANK
	.align		4
        /*005c*/ 	.byte	0x04, 0x0a
        /*005e*/ 	.short	(.L_41 - .L_40)
	.align		4
.L_40:
        /*0060*/ 	.word	index@(.nv.constant0._Z20sumPartialSumsKernelPKdmPd)
        /*0064*/ 	.short	0x0380
        /*0066*/ 	.short	0x0018


	//----- nvinfo : EIATTR_SW_WAR
	.align		4
.L_41:
        /*0068*/ 	.byte	0x04, 0x36
        /*006a*/ 	.short	(.L_43 - .L_42)
.L_42:
        /*006c*/ 	.word	0x00000008
.L_43:


//--------------------- .nv.info._Z21blockPartialSumKernelPKdmPdm --------------------------
	.section	.nv.info._Z21blockPartialSumKernelPKdmPdm,"",@"SHT_CUDA_INFO"
	.sectionflags	@""
	.align	4


	//----- nvinfo : EIATTR_CUDA_API_VERSION
	.align		4
        /*0000*/ 	.byte	0x04, 0x37
        /*0002*/ 	.short	(.L_45 - .L_44)
.L_44:
        /*0004*/ 	.word	0x00000082


	//----- nvinfo : EIATTR_KPARAM_INFO
	.align		4
.L_45:
        /*0008*/ 	.byte	0x04, 0x17
        /*000a*/ 	.short	(.L_47 - .L_46)
.L_46:
        /*000c*/ 	.word	0x00000000
        /*0010*/ 	.short	0x0003
        /*0012*/ 	.short	0x0018
        /*0014*/ 	.byte	0x00, 0xf0, 0x21, 0x00


	//----- nvinfo : EIATTR_KPARAM_INFO
	.align		4
.L_47:
        /*0018*/ 	.byte	0x04, 0x17
        /*001a*/ 	.short	(.L_49 - .L_48)
.L_48:
        /*001c*/ 	.word	0x00000000
        /*0020*/ 	.short	0x0002
        /*0022*/ 	.short	0x0010
        /*0024*/ 	.byte	0x00, 0xf5, 0x21, 0x00


	//----- nvinfo : EIATTR_KPARAM_INFO
	.align		4
.L_49:
        /*0028*/ 	.byte	0x04, 0x17
        /*002a*/ 	.short	(.L_51 - .L_50)
.L_50:
        /*002c*/ 	.word	0x00000000
        /*0030*/ 	.short	0x0001
        /*0032*/ 	.short	0x0008
        /*0034*/ 	.byte	0x00, 0xf0, 0x21, 0x00


	//----- nvinfo : EIATTR_KPARAM_INFO
	.align		4
.L_51:
        /*0038*/ 	.byte	0x04, 0x17
        /*003a*/ 	.short	(.L_53 - .L_52)
.L_52:
        /*003c*/ 	.word	0x00000000
        /*0040*/ 	.short	0x0000
        /*0042*/ 	.short	0x0000
        /*0044*/ 	.byte	0x00, 0xf5, 0x21, 0x00


	//----- nvinfo : EIATTR_SPARSE_MMA_MASK
	.align		4
.L_53:
        /*0048*/ 	.byte	0x03, 0x50
        /*004a*/ 	.short	0x0000


	//----- nvinfo : EIATTR_MAXREG_COUNT
	.align		4
        /*004c*/ 	.byte	0x03, 0x1b
        /*004e*/ 	.short	0x00ff


	//----- nvinfo : EIATTR_NUM_BARRIERS
	.align		4
        /*0050*/ 	.byte	0x02, 0x4c
        /*0052*/ 	.byte	0x01
	.zero		1


	//----- nvinfo : EIATTR_MERCURY_ISA_VERSION
	.align		4
        /*0054*/ 	.byte	0x03, 0x5f
        /*0056*/ 	.short	0x0101


	//----- nvinfo : EIATTR_VRC_CTA_INIT_COUNT
	.align		4
        /*0058*/ 	.byte	0x02, 0x4a
	.zero		1
	.zero		1


	//----- nvinfo : EIATTR_EXIT_INSTR_OFFSETS
	.align		4
        /*005c*/ 	.byte	0x04, 0x1c
        /*005e*/ 	.short	(.L_55 - .L_54)


	//   ....[0]....
.L_54:
        /*0060*/ 	.word	0x00001180


	//   ....[1]....
        /*0064*/ 	.word	0x00001200


	//----- nvinfo : EIATTR_CBANK_PARAM_SIZE
	.align		4
.L_55:
        /*0068*/ 	.byte	0x03, 0x19
        /*006a*/ 	.short	0x0020


	//----- nvinfo : EIATTR_PARAM_CBANK
	.align		4
        /*006c*/ 	.byte	0x04, 0x0a
        /*006e*/ 	.short	(.L_57 - .L_56)
	.align		4
.L_56:
        /*0070*/ 	.word	index@(.nv.constant0._Z21blockPartialSumKernelPKdmPdm)
        /*0074*/ 	.short	0x0380
        /*0076*/ 	.short	0x0020


	//----- nvinfo : EIATTR_SW_WAR
	.align		4
.L_57:
        /*0078*/ 	.byte	0x04, 0x36
        /*007a*/ 	.short	(.L_59 - .L_58)
.L_58:
        /*007c*/ 	.word	0x00000008
.L_59:


//--------------------- .nv.info._Z15sumKernelFixed2PKdmPdm --------------------------
	.section	.nv.info._Z15sumKernelFixed2PKdmPdm,"",@"SHT_CUDA_INFO"
	.sectionflags	@""
	.align	4


	//----- nvinfo : EIATTR_CUDA_API_VERSION
	.align		4
        /*0000*/ 	.byte	0x04, 0x37
        /*0002*/ 	.short	(.L_61 - .L_60)
.L_60:
        /*0004*/ 	.word	0x00000082


	//----- nvinfo : EIATTR_KPARAM_INFO
	.align		4
.L_61:
        /*0008*/ 	.byte	0x04, 0x17
        /*000a*/ 	.short	(.L_63 - .L_62)
.L_62:
        /*000c*/ 	.word	0x00000000
        /*0010*/ 	.short	0x0003
        /*0012*/ 	.short	0x0018
        /*0014*/ 	.byte	0x00, 0xf0, 0x21, 0x00


	//----- nvinfo : EIATTR_KPARAM_INFO
	.align		4
.L_63:
        /*0018*/ 	.byte	0x04, 0x17
        /*001a*/ 	.short	(.L_65 - .L_64)
.L_64:
        /*001c*/ 	.word	0x00000000
        /*0020*/ 	.short	0x0002
        /*0022*/ 	.short	0x0010
        /*0024*/ 	.byte	0x00, 0xf5, 0x21, 0x00


	//----- nvinfo : EIATTR_KPARAM_INFO
	.align		4
.L_65:
        /*0028*/ 	.byte	0x04, 0x17
        /*002a*/ 	.short	(.L_67 - .L_66)
.L_66:
        /*002c*/ 	.word	0x00000000
        /*0030*/ 	.short	0x0001
        /*0032*/ 	.short	0x0008
        /*0034*/ 	.byte	0x00, 0xf0, 0x21, 0x00


	//----- nvinfo : EIATTR_KPARAM_INFO
	.align		4
.L_67:
        /*0038*/ 	.byte	0x04, 0x17
        /*003a*/ 	.short	(.L_69 - .L_68)
.L_68:
        /*003c*/ 	.word	0x00000000
        /*0040*/ 	.short	0x0000
        /*0042*/ 	.short	0x0000
        /*0044*/ 	.byte	0x00, 0xf5, 0x21, 0x00


	//----- nvinfo : EIATTR_SPARSE_MMA_MASK
	.align		4
.L_69:
        /*0048*/ 	.byte	0x03, 0x50
        /*004a*/ 	.short	0x0000


	//----- nvinfo : EIATTR_MAXREG_COUNT
	.align		4
        /*004c*/ 	.byte	0x03, 0x1b
        /*004e*/ 	.short	0x00ff


	//----- nvinfo : EIATTR_NUM_BARRIERS
	.align		4
        /*0050*/ 	.byte	0x02, 0x4c
        /*0052*/ 	.byte	0x01
	.zero		1


	//----- nvinfo : EIATTR_MERCURY_ISA_VERSION
	.align		4
        /*0054*/ 	.byte	0x03, 0x5f
        /*0056*/ 	.short	0x0101


	//----- nvinfo : EIATTR_VRC_CTA_INIT_COUNT
	.align		4
        /*0058*/ 	.byte	0x02, 0x4a
	.zero		1
	.zero		1


	//----- nvinfo : EIATTR_EXIT_INSTR_OFFSETS
	.align		4
        /*005c*/ 	.byte	0x04, 0x1c
        /*005e*/ 	.short	(.L_71 - .L_70)


	//   ....[0]....
.L_70:
        /*0060*/ 	.word	0x000010a0


	//   ....[1]....
        /*0064*/ 	.word	0x00001720


	//----- nvinfo : EIATTR_CBANK_PARAM_SIZE
	.align		4
.L_71:
        /*0068*/ 	.byte	0x03, 0x19
        /*006a*/ 	.short	0x0020


	//----- nvinfo : EIATTR_PARAM_CBANK
	.align		4
        /*006c*/ 	.byte	0x04, 0x0a
        /*006e*/ 	.short	(.L_73 - .L_72)
	.align		4
.L_72:
        /*0070*/ 	.word	index@(.nv.constant0._Z15sumKernelFixed2PKdmPdm)
        /*0074*/ 	.short	0x0380
        /*0076*/ 	.short	0x0020


	//----- nvinfo : EIATTR_SW_WAR
	.align		4
.L_73:
        /*0078*/ 	.byte	0x04, 0x36
        /*007a*/ 	.short	(.L_75 - .L_74)
.L_74:
        /*007c*/ 	.word	0x00000008
.L_75:


//--------------------- .nv.info._Z14sumKernelFixedPKdmPdm --------------------------
	.section	.nv.info._Z14sumKernelFixedPKdmPdm,"",@"SHT_CUDA_INFO"
	.sectionflags	@""
	.align	4


	//----- nvinfo : EIATTR_CUDA_API_VERSION
	.align		4
        /*0000*/ 	.byte	0x04, 0x37
        /*0002*/ 	.short	(.L_77 - .L_76)
.L_76:
        /*0004*/ 	.word	0x00000082


	//----- nvinfo : EIATTR_KPARAM_INFO
	.align		4
.L_77:
        /*0008*/ 	.byte	0x04, 0x17
        /*000a*/ 	.short	(.L_79 - .L_78)
.L_78:
        /*000c*/ 	.word	0x00000000
        /*0010*/ 	.short	0x0003
        /*0012*/ 	.short	0x0018
        /*0014*/ 	.byte	0x00, 0xf0, 0x21, 0x00


	//----- nvinfo : EIATTR_KPARAM_INFO
	.align		4
.L_79:
        /*0018*/ 	.byte	0x04, 0x17
        /*001a*/ 	.short	(.L_81 - .L_80)
.L_80:
        /*001c*/ 	.word	0x00000000
        /*0020*/ 	.short	0x0002
        /*0022*/ 	.short	0x0010
        /*0024*/ 	.byte	0x00, 0xf5, 0x21, 0x00


	//----- nvinfo : EIATTR_KPARAM_INFO
	.align		4
.L_81:
        /*0028*/ 	.byte	0x04, 0x17
        /*002a*/ 	.short	(.L_83 - .L_82)
.L_82:
        /*002c*/ 	.word	0x00000000
        /*0030*/ 	.short	0x0001
        /*0032*/ 	.short	0x0008
        /*0034*/ 	.byte	0x00, 0xf0, 0x21, 0x00


	//----- nvinfo : EIATTR_KPARAM_INFO
	.align		4
.L_83:
        /*0038*/ 	.byte	0x04, 0x17
        /*003a*/ 	.short	(.L_85 - .L_84)
.L_84:
        /*003c*/ 	.word	0x00000000
        /*0040*/ 	.short	0x0000
        /*0042*/ 	.short	0x0000
        /*0044*/ 	.byte	0x00, 0xf5, 0x21, 0x00


	//----- nvinfo : EIATTR_SPARSE_MMA_MASK
	.align		4
.L_85:
        /*0048*/ 	.byte	0x03, 0x50
        /*004a*/ 	.short	0x0000


	//----- nvinfo : EIATTR_MAXREG_COUNT
	.align		4
        /*004c*/ 	.byte	0x03, 0x1b
        /*004e*/ 	.short	0x00ff


	//----- nvinfo : EIATTR_NUM_BARRIERS
	.align		4
        /*0050*/ 	.byte	0x02, 0x4c
        /*0052*/ 	.byte	0x01
	.zero		1


	//----- nvinfo : EIATTR_MERCURY_ISA_VERSION
	.align		4
        /*0054*/ 	.byte	0x03, 0x5f
        /*0056*/ 	.short	0x0101


	//----- nvinfo : EIATTR_VRC_CTA_INIT_COUNT
	.align		4
        /*0058*/ 	.byte	0x02, 0x4a
	.zero		1
	.zero		1


	//----- nvinfo : EIATTR_EXIT_INSTR_OFFSETS
	.align		4
        /*005c*/ 	.byte	0x04, 0x1c
        /*005e*/ 	.short	(.L_87 - .L_86)


	//   ....[0]....
.L_86:
        /*0060*/ 	.word	0x00001180


	//   ....[1]....
        /*0064*/ 	.word	0x000011f0


	//----- nvinfo : EIATTR_CBANK_PARAM_SIZE
	.align		4
.L_87:
        /*0068*/ 	.byte	0x03, 0x19
        /*006a*/ 	.short	0x0020


	//----- nvinfo : EIATTR_PARAM_CBANK
	.align		4
        /*006c*/ 	.byte	0x04, 0x0a
        /*006e*/ 	.short	(.L_89 - .L_88)
	.align		4
.L_88:
        /*0070*/ 	.word	index@(.nv.constant0._Z14sumKernelFixedPKdmPdm)
        /*0074*/ 	.short	0x0380
        /*0076*/ 	.short	0x0020


	//----- nvinfo : EIATTR_SW_WAR
	.align		4
.L_89:
        /*0078*/ 	.byte	0x04, 0x36
        /*007a*/ 	.short	(.L_91 - .L_90)
.L_90:
        /*007c*/ 	.word	0x00000008
.L_91:


//--------------------- .nv.info._Z9sumKernelPKdmPd --------------------------
	.section	.nv.info._Z9sumKernelPKdmPd,"",@"SHT_CUDA_INFO"
	.sectionflags	@""
	.align	4


	//----- nvinfo : EIATTR_CUDA_API_VERSION
	.align		4
        /*0000*/ 	.byte	0x04, 0x37
        /*0002*/ 	.short	(.L_93 - .L_92)
.L_92:
        /*0004*/ 	.word	0x00000082


	//----- nvinfo : EIATTR_KPARAM_INFO
	.align		4
.L_93:
        /*0008*/ 	.byte	0x04, 0x17
        /*000a*/ 	.short	(.L_95 - .L_94)
.L_94:
        /*000c*/ 	.word	0x00000000
        /*0010*/ 	.short	0x0002
        /*0012*/ 	.short	0x0010
        /*0014*/ 	.byte	0x00, 0xf5, 0x21, 0x00


	//----- nvinfo : EIATTR_KPARAM_INFO
	.align		4
.L_95:
        /*0018*/ 	.byte	0x04, 0x17
        /*001a*/ 	.short	(.L_97 - .L_96)
.L_96:
        /*001c*/ 	.word	0x00000000
        /*0020*/ 	.short	0x0001
        /*0022*/ 	.short	0x0008
        /*0024*/ 	.byte	0x00, 0xf0, 0x21, 0x00


	//----- nvinfo : EIATTR_KPARAM_INFO
	.align		4
.L_97:
        /*0028*/ 	.byte	0x04, 0x17
        /*002a*/ 	.short	(.L_99 - .L_98)
.L_98:
        /*002c*/ 	.word	0x00000000
        /*0030*/ 	.short	0x0000
        /*0032*/ 	.short	0x0000
        /*0034*/ 	.byte	0x00, 0xf5, 0x21, 0x00


	//----- nvinfo : EIATTR_SPARSE_MMA_MASK
	.align		4
.L_99:
        /*0038*/ 	.byte	0x03, 0x50
        /*003a*/ 	.short	0x0000


	//----- nvinfo : EIATTR_MAXREG_COUNT
	.align		4
        /*003c*/ 	.byte	0x03, 0x1b
        /*003e*/ 	.short	0x00ff


	//----- nvinfo : EIATTR_NUM_BARRIERS
	.align		4
        /*0040*/ 	.byte	0x02, 0x4c
        /*0042*/ 	.byte	0x01
	.zero		1


	//----- nvinfo : EIATTR_MERCURY_ISA_VERSION
	.align		4
        /*0044*/ 	.byte	0x03, 0x5f
        /*0046*/ 	.short	0x0101


	//----- nvinfo : EIATTR_VRC_CTA_INIT_COUNT
	.align		4
        /*0048*/ 	.byte	0x02, 0x4a
	.zero		1
	.zero		1


	//----- nvinfo : EIATTR_EXIT_INSTR_OFFSETS
	.align		4
        /*004c*/ 	.byte	0x04, 0x1c
        /*004e*/ 	.short	(.L_101 - .L_100)


	//   ....[0]....
.L_100:
        /*0050*/ 	.word	0x00000240


	//   ....[1]....
        /*0054*/ 	.word	0x000002b0


	//----- nvinfo : EIATTR_CBANK_PARAM_SIZE
	.align		4
.L_101:
        /*0058*/ 	.byte	0x03, 0x19
        /*005a*/ 	.short	0x0018


	//----- nvinfo : EIATTR_PARAM_CBANK
	.align		4
        /*005c*/ 	.byte	0x04, 0x0a
        /*005e*/ 	.short	(.L_103 - .L_102)
	.align		4
.L_102:
        /*0060*/ 	.word	index@(.nv.constant0._Z9sumKernelPKdmPd)
        /*0064*/ 	.short	0x0380
        /*0066*/ 	.short	0x0018


	//----- nvinfo : EIATTR_SW_WAR
	.align		4
.L_103:
        /*0068*/ 	.byte	0x04, 0x36
        /*006a*/ 	.short	(.L_105 - .L_104)
.L_104:
        /*006c*/ 	.word	0x00000008
.L_105:


//--------------------- .nv.callgraph             --------------------------
	.section	.nv.callgraph,"",@"SHT_CUDA_CALLGRAPH"
	.align	4
	.sectionentsize	8
	.align		4
        /*0000*/ 	.word	0x00000000
	.align		4
        /*0004*/ 	.word	0xffffffff
	.align		4
        /*0008*/ 	.word	0x00000000
	.align		4
        /*000c*/ 	.word	0xfffffffe
	.align		4
        /*0010*/ 	.word	0x00000000
	.align		4
        /*0014*/ 	.word	0xfffffffd
	.align		4
        /*0018*/ 	.word	0x00000000
	.align		4
        /*001c*/ 	.word	0xfffffffc


//--------------------- .text._Z20sumPartialSumsKernelPKdmPd --------------------------
	.section	.text._Z20sumPartialSumsKernelPKdmPd,"ax",@progbits
	.align	128
        .global         _Z20sumPartialSumsKernelPKdmPd
        .type           _Z20sumPartialSumsKernelPKdmPd,@function
        .size           _Z20sumPartialSumsKernelPKdmPd,(.L_x_37 - _Z20sumPartialSumsKernelPKdmPd)
        .other          _Z20sumPartialSumsKernelPKdmPd,@"STO_CUDA_ENTRY STV_DEFAULT"
_Z20sumPartialSumsKernelPKdmPd:
.text._Z20sumPartialSumsKernelPKdmPd:
[----:B------:R-:W-:Y:S01]  /*0000*/  LDC R1, c[0x0][0x37c] ;  /* 0x0000df00ff017b82 */ /* 0x000fe20000000800 */
[----:B------:R-:W0:Y:S01]  /*0010*/  S2R R9, SR_TID.X ;  /* 0x0000000000097919 */ /* 0x000e220000002100 */
[----:B------:R-:W0:Y:S01]  /*0020*/  LDCU.64 UR4, c[0x0][0x388] ;  /* 0x00007100ff0477ac */ /* 0x000e220008000a00 */
[----:B------:R-:W-:Y:S01]  /*0030*/  CS2R R2, SRZ ;  /* 0x0000000000027805 */ /* 0x000fe2000001ff00 */
[----:B------:R-:W1:Y:S01]  /*0040*/  LDCU.64 UR6, c[0x0][0x358] ;  /* 0x00006b00ff0677ac */ /* 0x000e620008000a00 */
[----:B0-----:R-:W-:-:S04]  /*0050*/  ISETP.GE.U32.AND P0, PT, R9, UR4, PT ;  /* 0x0000000409007c0c */ /* 0x001fc8000bf06070 */
[----:B------:R-:W-:-:S13]  /*0060*/  ISETP.GE.U32.AND.EX P0, PT, RZ, UR5, PT, P0 ;  /* 0x00000005ff007c0c */ /* 0x000fda000bf06100 */
[----:B------:R-:W0:Y:S02]  /*0070*/  @!P0 LDC.64 R4, c[0x0][0x380] ;  /* 0x0000e000ff048b82 */ /* 0x000e240000000a00 */
[----:B0-----:R-:W-:-:S04]  /*0080*/  @!P0 LEA R4, P1, R9, R4, 0x3 ;  /* 0x0000000409048211 */ /* 0x001fc800078218ff */
[----:B------:R-:W-:-:S05]  /*0090*/  @!P0 LEA.HI.X R5, R9, R5, RZ, 0x3, P1 ;  /* 0x0000000509058211 */ /* 0x000fca00008f1cff */
[----:B-1----:R-:W2:Y:S01]  /*00a0*/  @!P0 LDG.E.64 R2, desc[UR6][R4.64] ;  /* 0x0000000604028981 */ /* 0x002ea2000c1e1b00 */
[----:B------:R-:W0:Y:S01]  /*00b0*/  S2UR UR5, SR_CgaCtaId ;  /* 0x00000000000579c3 */ /* 0x000e220000008800 */
[----:B------:R-:W-:Y:S01]  /*00c0*/  UMOV UR4, 0x400 ;  /* 0x0000040000047882 */ /* 0x000fe20000000000 */
[----:B------:R-:W1:Y:S01]  /*00d0*/  LDCU UR8, c[0x0][0x360] ;  /* 0x00006c00ff0877ac */ /* 0x000e620008000800 */
[----:B------:R-:W-:Y:S01]  /*00e0*/  ISETP.NE.AND P0, PT, R9, RZ, PT ;  /* 0x000000ff0900720c */ /* 0x000fe20003f05270 */
[----:B-1----:R-:W-:Y:S02]  /*00f0*/  UISETP.GE.U32.AND UP0, UPT, UR8, 0x2, UPT ;  /* 0x000000020800788c */ /* 0x002fe4000bf06070 */
[----:B0-----:R-:W-:-:S06]  /*0100*/  ULEA UR4, UR5, UR4, 0x18 ;  /* 0x0000000405047291 */ /* 0x001fcc000f8ec0ff */
[----:B------:R-:W-:-:S05]  /*0110*/  LEA R7, R9, UR4, 0x3 ;  /* 0x0000000409077c11 */ /* 0x000fca000f8e18ff */
[----:B--2---:R0:W-:Y:S01]  /*0120*/  STS.64 [R7], R2 ;  /* 0x0000000207007388 */ /* 0x0041e20000000a00 */
[----:B------:R-:W-:Y:S06]  /*0130*/  BAR.SYNC.DEFER_BLOCKING 0x0 ;  /* 0x0000000000007b1d */ /* 0x000fec0000010000 */
[----:B------:R-:W-:Y:S05]  /*0140*/  BRA.U !UP0, `(.L_x_0) ;  /* 0x0000000108347547 */ /* 0x000fea000b800000 */
[----:B------:R-:W-:-:S07]  /*0150*/  IMAD.MOV.U32 R0, RZ, RZ, 0x1 ;  /* 0x00000001ff007424 */ /* 0x000fce00078e00ff */
.L_x_1:
[----:B------:R-:W-:-:S04]  /*0160*/  IMAD.SHL.U32 R8, R0, 0x2, RZ ;  /* 0x0000000200087824 */ /* 0x000fc800078e00ff */
[----:B0-----:R-:W-:-:S05]  /*0170*/  VIADD R2, R8, 0xffffffff ;  /* 0xffffffff08027836 */ /* 0x001fca0000000000 */
[----:B------:R-:W-:-:S13]  /*0180*/  LOP3.LUT P1, RZ, R2, R9, RZ, 0xc0, !PT ;  /* 0x0000000902ff7212 */ /* 0x000fda000782c0ff */
[----:B------:R-:W-:Y:S01]  /*0190*/  @!P1 IMAD R6, R0, 0x8, R7 ;  /* 0x0000000800069824 */ /* 0x000fe200078e0207 */
[----:B------:R-:W-:Y:S01]  /*01a0*/  @!P1 LDS.64 R4, [R7] ;  /* 0x0000000007049984 */ /* 0x000fe20000000a00 */
[----:B------:R-:W-:-:S03]  /*01b0*/  IMAD.MOV.U32 R0, RZ, RZ, R8 ;  /* 0x000000ffff007224 */ /* 0x000fc600078e0008 */
[----:B------:R-:W0:Y:S02]  /*01c0*/  @!P1 LDS.64 R2, [R6] ;  /* 0x0000000006029984 */ /* 0x000e240000000a00 */
[----:B0-----:R-:W-:-:S07]  /*01d0*/  @!P1 DADD R2, R2, R4 ;  /* 0x0000000002029229 */ /* 0x001fce0000000004 */
[----:B------:R1:W-:Y:S01]  /*01e0*/  @!P1 STS.64 [R7], R2 ;  /* 0x0000000207009388 */ /* 0x0003e20000000a00 */
[----:B------:R-:W-:Y:S01]  /*01f0*/  BAR.SYNC.DEFER_BLOCKING 0x0 ;  /* 0x0000000000007b1d */ /* 0x000fe20000010000 */
[----:B------:R-:W-:-:S13]  /*0200*/  ISETP.GE.U32.AND P1, PT, R8, UR8, PT ;  /* 0x0000000808007c0c */ /* 0x000fda000bf26070 */
[----:B-1----:R-:W-:Y:S05]  /*0210*/  @!P1 BRA `(.L_x_1) ;  /* 0xfffffffc00d09947 */ /* 0x002fea000383ffff */
.L_x_0:
[----:B------:R-:W-:Y:S05]  /*0220*/  @P0 EXIT ;  /* 0x000000000000094d */ /* 0x000fea0003800000 */
[----:B------:R-:W1:Y:S01]  /*0230*/  S2UR UR5, SR_CgaCtaId ;  /* 0x00000000000579c3 */ /* 0x000e620000008800 */
[----:B------:R-:W-:-:S07]  /*0240*/  UMOV UR4, 0x400 ;  /* 0x0000040000047882 */ /* 0x000fce0000000000 */
[----:B------:R-:W2:Y:S01]  /*0250*/  LDC.64 R4, c[0x0][0x390] ;  /* 0x0000e400ff047b82 */ /* 0x000ea20000000a00 */
[----:B-1----:R-:W-:-:S09]  /*0260*/  ULEA UR4, UR5, UR4, 0x18 ;  /* 0x0000000405047291 */ /* 0x002fd2000f8ec0ff */
[----:B0-----:R-:W2:Y:S04]  /*0270*/  LDS.64 R2, [UR4] ;  /* 0x00000004ff027984 */ /* 0x001ea80008000a00 */
[----:B--2---:R-:W-:Y:S01]  /*0280*/  STG.E.64 desc[UR6][R4.64], R2 ;  /* 0x0000000204007986 */ /* 0x004fe2000c101b06 */
[----:B------:R-:W-:Y:S05]  /*0290*/  EXIT ;  /* 0x000000000000794d */ /* 0x000fea0003800000 */
.L_x_2:
[----:B------:R-:W-:-:S00]  /*02a0*/  BRA `(.L_x_2) ;  /* 0xfffffffc00fc7947 */ /* 0x000fc0000383ffff */
[----:B------:R-:W-:-:S00]  /*02b0*/  NOP ;  /* 0x0000000000007918 */ /* 0x000fc00000000000 */
        /* <DEDUP_REMOVED lines=12> */
.L_x_37:


//--------------------- .text._Z21blockPartialSumKernelPKdmPdm --------------------------
	.section	.text._Z21blockPartialSumKernelPKdmPdm,"ax",@progbits
	.align	128
        .global         _Z21blockPartialSumKernelPKdmPdm
        .type           _Z21blockPartialSumKernelPKdmPdm,@function
        .size           _Z21blockPartialSumKernelPKdmPdm,(.L_x_38 - _Z21blockPartialSumKernelPKdmPdm)
        .other          _Z21blockPartialSumKernelPKdmPdm,@"STO_CUDA_ENTRY STV_DEFAULT"
_Z21blockPartialSumKernelPKdmPdm:
.text._Z21blockPartialSumKernelPKdmPdm:
[----:B------:R-:W-:Y:S01]  /*0000*/  LDC R1, c[0x0][0x37c] ;  /* 0x0000df00ff017b82 */ /* 0x000fe20000000800 */
[----:B------:R-:W0:Y:S01]  /*0010*/  LDCU.64 UR8, c[0x0][0x398] ;  /* 0x00007300ff0877ac */ /* 0x000e220008000a00 */
[----:B------:R-:W1:Y:S01]  /*0020*/  S2R R0, SR_CTAID.X ;  /* 0x0000000000007919 */ /* 0x000e620000002500 */
[----:B------:R-:W-:Y:S01]  /*0030*/  CS2R R8, SRZ ;  /* 0x0000000000087805 */ /* 0x000fe2000001ff00 */
[----:B------:R-:W2:Y:S01]  /*0040*/  LDCU.64 UR10, c[0x0][0x358] ;  /* 0x00006b00ff0a77ac */ /* 0x000ea20008000a00 */
[----:B------:R-:W3:Y:S01]  /*0050*/  S2R R23, SR_TID.X ;  /* 0x0000000000177919 */ /* 0x000ee20000002100 */
[----:B------:R-:W4:Y:S01]  /*0060*/  LDCU UR12, c[0x0][0x360] ;  /* 0x00006c00ff0c77ac */ /* 0x000f220008000800 */
[----:B0-----:R-:W-:-:S04]  /*0070*/  UISETP.NE.U32.AND UP0, UPT, UR8, URZ, UPT ;  /* 0x000000ff0800728c */ /* 0x001fc8000bf05070 */
[----:B------:R-:W-:-:S09]  /*0080*/  UISETP.NE.AND.EX UP0, UPT, UR9, URZ, UPT, UP0 ;  /* 0x000000ff0900728c */ /* 0x000fd2000bf05300 */
[----:B--2-4-:R-:W-:Y:S05]  /*0090*/  BRA.U !UP0, `(.L_x_3) ;  /* 0x0000000d08e07547 */ /* 0x014fea000b800000 */
[----:B------:R-:W-:Y:S01]  /*00a0*/  UISETP.GE.U32.AND UP0, UPT, UR8, 0x10, UPT ;  /* 0x000000100800788c */ /* 0x000fe2000bf06070 */
[----:B-1-3--:R-:W-:Y:S01]  /*00b0*/  IMAD R25, R0, UR12, R23 ;  /* 0x0000000c00197c24 */ /* 0x00afe2000f8e0217 */
[----:B------:R-:W-:Y:S01]  /*00c0*/  ULOP3.LUT UR13, UR8, 0xf, URZ, 0xc0, !UPT ;  /* 0x0000000f080d7892 */ /* 0x000fe2000f8ec0ff */
[----:B------:R-:W-:Y:S01]  /*00d0*/  CS2R R8, SRZ ;  /* 0x0000000000087805 */ /* 0x000fe2000001ff00 */
[----:B------:R-:W-:Y:S01]  /*00e0*/  UISETP.GE.U32.AND.EX UP0, UPT, UR9, URZ, UPT, UP0 ;  /* 0x000000ff0900728c */ /* 0x000fe2000bf06100 */
[C---:B------:R-:W-:Y:S01]  /*00f0*/  IMAD.WIDE.U32 R6, R25.reuse, UR8, RZ ;  /* 0x0000000819067c25 */ /* 0x040fe2000f8e00ff */
[----:B------:R-:W-:Y:S01]  /*0100*/  UISETP.NE.U32.AND UP1, UPT, UR13, URZ, UPT ;  /* 0x000000ff0d00728c */ /* 0x000fe2000bf25070 */
[----:B------:R-:W-:Y:S02]  /*0110*/  UMOV UR5, URZ ;  /* 0x000000ff00057c82 */ /* 0x000fe40008000000 */
[----:B------:R-:W-:Y:S01]  /*0120*/  IMAD R25, R25, UR9, R7 ;  /* 0x0000000919197c24 */ /* 0x000fe2000f8e0207 */
[----:B------:R-:W-:Y:S01]  /*0130*/  UISETP.NE.AND.EX UP1, UPT, URZ, URZ, UPT, UP1 ;  /* 0x000000ffff00728c */ /* 0x000fe2000bf25310 */
[----:B------:R-:W-:-:S02]  /*0140*/  UMOV UR6, URZ ;  /* 0x000000ff00067c82 */ /* 0x000fc40008000000 */
[----:B------:R-:W-:Y:S08]  /*0150*/  BRA.U !UP0, `(.L_x_4) ;  /* 0x0000000508d07547 */ /* 0x000ff0000b800000 */
[----:B------:R-:W0:Y:S01]  /*0160*/  LDCU.64 UR14, c[0x0][0x380] ;  /* 0x00007000ff0e77ac */ /* 0x000e220008000a00 */
[C---:B------:R-:W-:Y:S02]  /*0170*/  IADD3 R24, P0, PT, R6.reuse, 0x7, RZ ;  /* 0x0000000706187810 */ /* 0x040fe40007f1e0ff */
[----:B------:R-:W-:Y:S01]  /*0180*/  CS2R R8, SRZ ;  /* 0x0000000000087805 */ /* 0x000fe2000001ff00 */
[----:B------:R-:W1:Y:S02]  /*0190*/  LDCU UR6, c[0x0][0x39c] ;  /* 0x00007380ff0677ac */ /* 0x000e640008000800 */
[----:B------:R-:W-:Y:S01]  /*01a0*/  IMAD.X R22, RZ, RZ, R25, P0 ;  /* 0x000000ffff167224 */ /* 0x000fe200000e0619 */
[----:B------:R-:W-:Y:S01]  /*01b0*/  ULOP3.LUT UR5, UR8, 0xfffffff0, URZ, 0xc0, !UPT ;  /* 0xfffffff008057892 */ /* 0x000fe2000f8ec0ff */
[----:B------:R-:W2:Y:S06]  /*01c0*/  LDCU.64 UR16, c[0x0][0x388] ;  /* 0x00007100ff1077ac */ /* 0x000eac0008000a00 */
[----:B------:R-:W-:Y:S01]  /*01d0*/  UMOV UR4, UR5 ;  /* 0x0000000500047c82 */ /* 0x000fe20008000000 */
[----:B0-----:R-:W-:-:S04]  /*01e0*/  LEA R10, P1, R6, UR14, 0x3 ;  /* 0x0000000e060a7c11 */ /* 0x001fc8000f8218ff */
[----:B------:R-:W-:Y:S01]  /*01f0*/  IADD3 R10, P2, PT, R10, 0x40, RZ ;  /* 0x000000400a0a7810 */ /* 0x000fe20007f5e0ff */
[----:B-1----:R-:W-:Y:S01]  /*0200*/  UMOV UR7, UR6 ;  /* 0x0000000600077c82 */ /* 0x002fe20008000000 */
[----:B------:R-:W-:-:S05]  /*0210*/  LEA.HI.X R11, R6, UR15, R25, 0x3, P1 ;  /* 0x0000000f060b7c11 */ /* 0x000fca00088f1c19 */
[----:B--2---:R-:W-:-:S07]  /*0220*/  IMAD.X R11, RZ, RZ, R11, P2 ;  /* 0x000000ffff0b7224 */ /* 0x004fce00010e060b */
.L_x_5:
[----:B------:R-:W-:-:S04]  /*0230*/  IADD3 R2, P0, PT, R24, -0x7, RZ ;  /* 0xfffffff918027810 */ /* 0x000fc80007f1e0ff */
[----:B------:R-:W-:Y:S02]  /*0240*/  ISETP.GE.U32.AND P2, PT, R2, UR16, PT ;  /* 0x0000001002007c0c */ /* 0x000fe4000bf46070 */
[----:B------:R-:W-:-:S04]  /*0250*/  IADD3.X R2, PT, PT, R22, -0x1, RZ, P0, !PT ;  /* 0xffffffff16027810 */ /* 0x000fc800007fe4ff */
[----:B------:R-:W-:Y:S02]  /*0260*/  ISETP.GE.U32.AND.EX P2, PT, R2, UR17, PT, P2 ;  /* 0x0000001102007c0c */ /* 0x000fe4000bf46120 */
[----:B------:R-:W-:-:S04]  /*0270*/  IADD3 R2, P0, PT, R24, -0x6, RZ ;  /* 0xfffffffa18027810 */ /* 0x000fc80007f1e0ff */
[----:B------:R-:W-:Y:S02]  /*0280*/  ISETP.GE.U32.AND P1, PT, R2, UR16, PT ;  /* 0x0000001002007c0c */ /* 0x000fe4000bf26070 */
[----:B------:R-:W-:-:S04]  /*0290*/  IADD3.X R2, PT, PT, R22, -0x1, RZ, P0, !PT ;  /* 0xffffffff16027810 */ /* 0x000fc800007fe4ff */
[----:B------:R-:W-:Y:S01]  /*02a0*/  ISETP.GE.U32.AND.EX P1, PT, R2, UR17, PT, P1 ;  /* 0x0000001102007c0c */ /* 0x000fe2000bf26110 */
[----:B------:R-:W2:-:S12]  /*02b0*/  @!P2 LDG.E.64 R4, desc[UR10][R10.64+-0x40] ;  /* 0xffffc00a0a04a981 */ /* 0x000e98000c1e1b00 */
[----:B------:R-:W3:Y:S01]  /*02c0*/  @!P1 LDG.E.64 R12, desc[UR10][R10.64+-0x38] ;  /* 0xffffc80a0a0c9981 */ /* 0x000ee2000c1e1b00 */
[----:B------:R-:W-:-:S04]  /*02d0*/  IADD3 R2, P0, PT, R24, -0x5, RZ ;  /* 0xfffffffb18027810 */ /* 0x000fc80007f1e0ff */
[----:B------:R-:W-:Y:S02]  /*02e0*/  ISETP.GE.U32.AND P6, PT, R2, UR16, PT ;  /* 0x0000001002007c0c */ /* 0x000fe4000bfc6070 */
[----:B------:R-:W-:Y:S02]  /*02f0*/  IADD3.X R3, PT, PT, R22, -0x1, RZ, P0, !PT ;  /* 0xffffffff16037810 */ /* 0x000fe400007fe4ff */
[----:B------:R-:W-:Y:S02]  /*0300*/  IADD3 R2, P3, PT, R24, -0x4, RZ ;  /* 0xfffffffc18027810 */ /* 0x000fe40007f7e0ff */
[----:B------:R-:W-:Y:S02]  /*0310*/  ISETP.GE.U32.AND.EX P6, PT, R3, UR17, PT, P6 ;  /* 0x0000001103007c0c */ /* 0x000fe4000bfc6160 */
[----:B------:R-:W-:Y:S02]  /*0320*/  ISETP.GE.U32.AND P0, PT, R2, UR16, PT ;  /* 0x0000001002007c0c */ /* 0x000fe4000bf06070 */
[----:B------:R-:W-:-:S02]  /*0330*/  IADD3.X R3, PT, PT, R22, -0x1, RZ, P3, !PT ;  /* 0xffffffff16037810 */ /* 0x000fc40001ffe4ff */
[----:B------:R-:W-:Y:S02]  /*0340*/  IADD3 R2, P3, PT, R24, -0x3, RZ ;  /* 0xfffffffd18027810 */ /* 0x000fe40007f7e0ff */
[----:B------:R-:W-:Y:S02]  /*0350*/  ISETP.GE.U32.AND.EX P0, PT, R3, UR17, PT, P0 ;  /* 0x0000001103007c0c */ /* 0x000fe4000bf06100 */
[----:B------:R-:W-:Y:S02]  /*0360*/  ISETP.GE.U32.AND P5, PT, R2, UR16, PT ;  /* 0x0000001002007c0c */ /* 0x000fe4000bfa6070 */
[----:B------:R-:W-:Y:S01]  /*0370*/  IADD3.X R3, PT, PT, R22, -0x1, RZ, P3, !PT ;  /* 0xffffffff16037810 */ /* 0x000fe20001ffe4ff */
[----:B------:R-:W4:Y:S01]  /*0380*/  @!P6 LDG.E.64 R20, desc[UR10][R10.64+-0x30] ;  /* 0xffffd00a0a14e981 */ /* 0x000f22000c1e1b00 */
[----:B------:R-:W-:Y:S02]  /*0390*/  IADD3 R2, P3, PT, R24, -0x2, RZ ;  /* 0xfffffffe18027810 */ /* 0x000fe40007f7e0ff */
[----:B------:R-:W-:-:S02]  /*03a0*/  ISETP.GE.U32.AND.EX P5, PT, R3, UR17, PT, P5 ;  /* 0x0000001103007c0c */ /* 0x000fc4000bfa6150 */
[----:B------:R-:W-:Y:S02]  /*03b0*/  ISETP.GE.U32.AND P4, PT, R2, UR16, PT ;  /* 0x0000001002007c0c */ /* 0x000fe4000bf86070 */
[----:B------:R-:W-:Y:S01]  /*03c0*/  IADD3.X R15, PT, PT, R22, -0x1, RZ, P3, !PT ;  /* 0xffffffff160f7810 */ /* 0x000fe20001ffe4ff */
[----:B------:R-:W5:Y:S01]  /*03d0*/  @!P0 LDG.E.64 R2, desc[UR10][R10.64+-0x28] ;  /* 0xffffd80a0a028981 */ /* 0x000f62000c1e1b00 */
[----:B------:R-:W-:Y:S02]  /*03e0*/  IADD3 R14, P3, PT, R24, -0x1, RZ ;  /* 0xffffffff180e7810 */ /* 0x000fe40007f7e0ff */
[----:B------:R-:W-:-:S13]  /*03f0*/  ISETP.GE.U32.AND.EX P4, PT, R15, UR17, PT, P4 ;  /* 0x000000110f007c0c */ /* 0x000fda000bf86140 */
[----:B------:R-:W5:Y:S01]  /*0400*/  @!P4 LDG.E.64 R18, desc[UR10][R10.64+-0x18] ;  /* 0xffffe80a0a12c981 */ /* 0x000f62000c1e1b00 */
[----:B--2---:R-:W-:Y:S01]  /*0410*/  @!P2 DADD R8, R8, R4 ;  /* 0x000000000808a229 */ /* 0x004fe20000000004 */
[----:B------:R-:W-:Y:S02]  /*0420*/  ISETP.GE.U32.AND P2, PT, R14, UR16, PT ;  /* 0x000000100e007c0c */ /* 0x000fe4000bf46070 */
[----:B------:R-:W2:Y:S01]  /*0430*/  @!P5 LDG.E.64 R4, desc[UR10][R10.64+-0x20] ;  /* 0xffffe00a0a04d981 */ /* 0x000ea2000c1e1b00 */
[----:B------:R-:W-:-:S04]  /*0440*/  IADD3.X R14, PT, PT, R22, -0x1, RZ, P3, !PT ;  /* 0xffffffff160e7810 */ /* 0x000fc80001ffe4ff */
[----:B------:R-:W-:Y:S02]  /*0450*/  ISETP.GE.U32.AND.EX P3, PT, R14, UR17, PT, P2 ;  /* 0x000000110e007c0c */ /* 0x000fe4000bf66120 */
[C---:B------:R-:W-:Y:S01]  /*0460*/  ISETP.GE.U32.AND P2, PT, R24.reuse, UR16, PT ;  /* 0x0000001018007c0c */ /* 0x040fe2000bf46070 */
[----:B---3--:R-:W-:Y:S01]  /*0470*/  @!P1 DADD R8, R8, R12 ;  /* 0x0000000008089229 */ /* 0x008fe2000000000c */
[----:B------:R-:W-:Y:S02]  /*0480*/  IADD3 R12, P1, PT, R24, 0x1, RZ ;  /* 0x00000001180c7810 */ /* 0x000fe40007f3e0ff */
[----:B------:R-:W-:-:S03]  /*0490*/  ISETP.GE.U32.AND.EX P2, PT, R22, UR17, PT, P2 ;  /* 0x0000001116007c0c */ /* 0x000fc6000bf46120 */
[----:B------:R-:W-:Y:S01]  /*04a0*/  IMAD.X R13, RZ, RZ, R22, P1 ;  /* 0x000000ffff0d7224 */ /* 0x000fe200008e0616 */
[----:B------:R-:W-:-:S03]  /*04b0*/  ISETP.GE.U32.AND P1, PT, R12, UR16, PT ;  /* 0x000000100c007c0c */ /* 0x000fc6000bf26070 */
[----:B------:R-:W3:Y:S01]  /*04c0*/  @!P3 LDG.E.64 R16, desc[UR10][R10.64+-0x10] ;  /* 0xfffff00a0a10b981 */ /* 0x000ee2000c1e1b00 */
[----:B------:R-:W-:-:S05]  /*04d0*/  ISETP.GE.U32.AND.EX P1, PT, R13, UR17, PT, P1 ;  /* 0x000000110d007c0c */ /* 0x000fca000bf26110 */
[----:B------:R-:W3:Y:S08]  /*04e0*/  @!P2 LDG.E.64 R12, desc[UR10][R10.64+-0x8] ;  /* 0xfffff80a0a0ca981 */ /* 0x000ef0000c1e1b00 */
[----:B------:R-:W3:Y:S01]  /*04f0*/  @!P1 LDG.E.64 R14, desc[UR10][R10.64] ;  /* 0x0000000a0a0e9981 */ /* 0x000ee2000c1e1b00 */
[----:B----4-:R-:W-:Y:S01]  /*0500*/  @!P6 DADD R8, R8, R20 ;  /* 0x000000000808e229 */ /* 0x010fe20000000014 */
[----:B------:R-:W-:-:S07]  /*0510*/  IADD3 R20, P6, PT, R24, 0x2, RZ ;  /* 0x0000000218147810 */ /* 0x000fce0007fde0ff */
[----:B-----5:R-:W-:Y:S01]  /*0520*/  @!P0 DADD R8, R8, R2 ;  /* 0x0000000008088229 */ /* 0x020fe20000000002 */
[----:B------:R-:W-:Y:S01]  /*0530*/  ISETP.GE.U32.AND P0, PT, R20, UR16, PT ;  /* 0x0000001014007c0c */ /* 0x000fe2000bf06070 */
[----:B------:R-:W-:Y:S01]  /*0540*/  IMAD.X R3, RZ, RZ, R22, P6 ;  /* 0x000000ffff037224 */ /* 0x000fe200030e0616 */
[----:B------:R-:W-:-:S04]  /*0550*/  IADD3 R2, P6, PT, R24, 0x3, RZ ;  /* 0x0000000318027810 */ /* 0x000fc80007fde0ff */
[----:B------:R-:W-:Y:S01]  /*0560*/  ISETP.GE.U32.AND.EX P0, PT, R3, UR17, PT, P0 ;  /* 0x0000001103007c0c */ /* 0x000fe2000bf06100 */
[----:B--2---:R-:W-:Y:S01]  /*0570*/  @!P5 DADD R8, R8, R4 ;  /* 0x000000000808d229 */ /* 0x004fe20000000004 */
[----:B------:R-:W-:Y:S01]  /*0580*/  ISETP.GE.U32.AND P5, PT, R2, UR16, PT ;  /* 0x0000001002007c0c */ /* 0x000fe2000bfa6070 */
[----:B------:R-:W-:Y:S01]  /*0590*/  IMAD.X R2, RZ, RZ, R22, P6 ;  /* 0x000000ffff027224 */ /* 0x000fe200030e0616 */
[----:B------:R-:W-:-:S04]  /*05a0*/  IADD3 R3, P6, PT, R24, 0x4, RZ ;  /* 0x0000000418037810 */ /* 0x000fc80007fde0ff */
[----:B------:R-:W-:Y:S01]  /*05b0*/  ISETP.GE.U32.AND.EX P5, PT, R2, UR17, PT, P5 ;  /* 0x0000001102007c0c */ /* 0x000fe2000bfa6150 */
[----:B------:R-:W-:Y:S01]  /*05c0*/  @!P4 DADD R8, R8, R18 ;  /* 0x000000000808c229 */ /* 0x000fe20000000012 */
[--C-:B------:R-:W-:Y:S01]  /*05d0*/  IMAD.X R5, RZ, RZ, R22.reuse, P6 ;  /* 0x000000ffff057224 */ /* 0x100fe200030e0616 */
[----:B------:R-:W-:Y:S02]  /*05e0*/  ISETP.GE.U32.AND P4, PT, R3, UR16, PT ;  /* 0x0000001003007c0c */ /* 0x000fe4000bf86070 */
[----:B------:R-:W2:Y:S01]  /*05f0*/  @!P0 LDG.E.64 R2, desc[UR10][R10.64+0x8] ;  /* 0x0000080a0a028981 */ /* 0x000ea2000c1e1b00 */
[----:B------:R-:W-:Y:S02]  /*0600*/  IADD3 R4, P6, PT, R24, 0x5, RZ ;  /* 0x0000000518047810 */ /* 0x000fe40007fde0ff */
[----:B------:R-:W-:Y:S01]  /*0610*/  ISETP.GE.U32.AND.EX P4, PT, R5, UR17, PT, P4 ;  /* 0x0000001105007c0c */ /* 0x000fe2000bf86140 */
[----:B---3--:R-:W-:Y:S01]  /*0620*/  @!P3 DADD R8, R8, R16 ;  /* 0x000000000808b229 */ /* 0x008fe20000000010 */
[----:B------:R-:W-:Y:S01]  /*0630*/  ISETP.GE.U32.AND P3, PT, R4, UR16, PT ;  /* 0x0000001004007c0c */ /* 0x000fe2000bf66070 */
[----:B------:R-:W-:-:S02]  /*0640*/  IMAD.X R17, RZ, RZ, R22, P6 ;  /* 0x000000ffff117224 */ /* 0x000fc400030e0616 */
[----:B------:R-:W3:Y:S01]  /*0650*/  @!P5 LDG.E.64 R4, desc[UR10][R10.64+0x10] ;  /* 0x0000100a0a04d981 */ /* 0x000ee2000c1e1b00 */
[----:B------:R-:W-:Y:S02]  /*0660*/  IADD3 R16, P6, PT, R24, 0x6, RZ ;  /* 0x0000000618107810 */ /* 0x000fe40007fde0ff */
[----:B------:R-:W-:Y:S01]  /*0670*/  ISETP.GE.U32.AND.EX P3, PT, R17, UR17, PT, P3 ;  /* 0x0000001111007c0c */ /* 0x000fe2000bf66130 */
[----:B------:R-:W-:Y:S02]  /*0680*/  @!P2 DADD R8, R8, R12 ;  /* 0x000000000808a229 */ /* 0x000fe4000000000c */
[----:B------:R-:W-:Y:S01]  /*0690*/  IMAD.X R17, RZ, RZ, R22, P6 ;  /* 0x000000ffff117224 */ /* 0x000fe200030e0616 */
[----:B------:R-:W-:Y:S01]  /*06a0*/  ISETP.GE.U32.AND P2, PT, R16, UR16, PT ;  /* 0x0000001010007c0c */ /* 0x000fe2000bf46070 */
[----:B------:R-:W4:Y:S01]  /*06b0*/  @!P4 LDG.E.64 R12, desc[UR10][R10.64+0x18] ;  /* 0x0000180a0a0cc981 */ /* 0x000f22000c1e1b00 */
[----:B------:R-:W-:Y:S02]  /*06c0*/  IADD3 R16, P6, PT, R24, 0x7, RZ ;  /* 0x0000000718107810 */ /* 0x000fe40007fde0ff */
[----:B------:R-:W-:Y:S01]  /*06d0*/  ISETP.GE.U32.AND.EX P2, PT, R17, UR17, PT, P2 ;  /* 0x0000001111007c0c */ /* 0x000fe2000bf46120 */
[----:B------:R-:W-:-:S02]  /*06e0*/  @!P1 DADD R8, R8, R14 ;  /* 0x0000000008089229 */ /* 0x000fc4000000000e */
[----:B------:R-:W-:Y:S01]  /*06f0*/  IMAD.X R17, RZ, RZ, R22, P6 ;  /* 0x000000ffff117224 */ /* 0x000fe200030e0616 */
[----:B------:R-:W-:Y:S01]  /*0700*/  ISETP.GE.U32.AND P1, PT, R16, UR16, PT ;  /* 0x0000001010007c0c */ /* 0x000fe2000bf26070 */
[----:B------:R-:W5:Y:S01]  /*0710*/  @!P3 LDG.E.64 R14, desc[UR10][R10.64+0x20] ;  /* 0x0000200a0a0eb981 */ /* 0x000f62000c1e1b00 */
[----:B------:R-:W-:Y:S02]  /*0720*/  IADD3 R16, P6, PT, R24, 0x8, RZ ;  /* 0x0000000818107810 */ /* 0x000fe40007fde0ff */
[----:B------:R-:W-:-:S03]  /*0730*/  ISETP.GE.U32.AND.EX P1, PT, R17, UR17, PT, P1 ;  /* 0x0000001111007c0c */ /* 0x000fc6000bf26110 */
[----:B------:R-:W-:Y:S01]  /*0740*/  IMAD.X R18, RZ, RZ, R22, P6 ;  /* 0x000000ffff127224 */ /* 0x000fe200030e0616 */
[----:B------:R-:W-:Y:S02]  /*0750*/  ISETP.GE.U32.AND P6, PT, R16, UR16, PT ;  /* 0x0000001010007c0c */ /* 0x000fe4000bfc6070 */
[----:B------:R-:W5:Y:S02]  /*0760*/  @!P2 LDG.E.64 R16, desc[UR10][R10.64+0x28] ;  /* 0x0000280a0a10a981 */ /* 0x000f64000c1e1b00 */
[----:B------:R-:W-:-:S05]  /*0770*/  ISETP.GE.U32.AND.EX P6, PT, R18, UR17, PT, P6 ;  /* 0x0000001112007c0c */ /* 0x000fca000bfc6160 */
[----:B------:R-:W5:Y:S08]  /*0780*/  @!P1 LDG.E.64 R18, desc[UR10][R10.64+0x30] ;  /* 0x0000300a0a129981 */ /* 0x000f70000c1e1b00 */
[----:B------:R0:W5:Y:S01]  /*0790*/  @!P6 LDG.E.64 R20, desc[UR10][R10.64+0x38] ;  /* 0x0000380a0a14e981 */ /* 0x000162000c1e1b00 */
[----:B------:R-:W-:-:S04]  /*07a0*/  UIADD3 UR4, UP0, UPT, UR4, -0x10, URZ ;  /* 0xfffffff004047890 */ /* 0x000fc8000ff1e0ff */
[----:B------:R-:W-:Y:S02]  /*07b0*/  UIADD3.X UR7, UPT, UPT, UR7, -0x1, URZ, UP0, !UPT ;  /* 0xffffffff07077890 */ /* 0x000fe400087fe4ff */
[----:B------:R-:W-:-:S04]  /*07c0*/  UISETP.NE.U32.AND UP0, UPT, UR4, URZ, UPT ;  /* 0x000000ff0400728c */ /* 0x000fc8000bf05070 */
[----:B------:R-:W-:Y:S01]  /*07d0*/  UISETP.NE.AND.EX UP0, UPT, UR7, URZ, UPT, UP0 ;  /* 0x000000ff0700728c */ /* 0x000fe2000bf05300 */
[----:B--2---:R-:W-:-:S08]  /*07e0*/  @!P0 DADD R8, R8, R2 ;  /* 0x0000000008088229 */ /* 0x004fd00000000002 */
[----:B---3--:R-:W-:-:S08]  /*07f0*/  @!P5 DADD R8, R8, R4 ;  /* 0x000000000808d229 */ /* 0x008fd00000000004 */
[----:B----4-:R-:W-:-:S08]  /*0800*/  @!P4 DADD R8, R8, R12 ;  /* 0x000000000808c229 */ /* 0x010fd0000000000c */
[----:B-----5:R-:W-:-:S08]  /*0810*/  @!P3 DADD R8, R8, R14 ;  /* 0x000000000808b229 */ /* 0x020fd0000000000e */
[----:B------:R-:W-:Y:S01]  /*0820*/  @!P2 DADD R8, R8, R16 ;  /* 0x000000000808a229 */ /* 0x000fe20000000010 */
[----:B------:R-:W-:-:S07]  /*0830*/  IADD3 R24, P0, PT, R24, 0x10, RZ ;  /* 0x0000001018187810 */ /* 0x000fce0007f1e0ff */
[----:B------:R-:W-:Y:S01]  /*0840*/  @!P1 DADD R8, R8, R18 ;  /* 0x0000000008089229 */ /* 0x000fe20000000012 */
[----:B0-----:R-:W-:Y:S01]  /*0850*/  IADD3 R10, P1, PT, R10, 0x80, RZ ;  /* 0x000000800a0a7810 */ /* 0x001fe20007f3e0ff */
[----:B------:R-:W-:-:S04]  /*0860*/  IMAD.X R22, RZ, RZ, R22, P0 ;  /* 0x000000ffff167224 */ /* 0x000fc800000e0616 */
[----:B------:R-:W-:Y:S02]  /*0870*/  IMAD.X R11, RZ, RZ, R11, P1 ;  /* 0x000000ffff0b7224 */ /* 0x000fe400008e060b */
[----:B------:R-:W-:Y:S01]  /*0880*/  @!P6 DADD R8, R8, R20 ;  /* 0x000000000808e229 */ /* 0x000fe20000000014 */
[----:B------:R-:W-:Y:S10]  /*0890*/  BRA.U UP0, `(.L_x_5) ;  /* 0xfffffff900647547 */ /* 0x000ff4000b83ffff */
.L_x_4:
[----:B------:R-:W-:Y:S05]  /*08a0*/  BRA.U !UP1, `(.L_x_3) ;  /* 0x0000000509dc7547 */ /* 0x000fea000b800000 */
[----:B------:R-:W0:Y:S01]  /*08b0*/  LDCU UR7, c[0x0][0x398] ;  /* 0x00007300ff0777ac */ /* 0x000e220008000800 */
[----:B------:R-:W-:-:S04]  /*08c0*/  UISETP.GE.U32.AND UP1, UPT, UR13, 0x8, UPT ;  /* 0x000000080d00788c */ /* 0x000fc8000bf26070 */
[----:B------:R-:W-:Y:S02]  /*08d0*/  UISETP.GE.U32.AND.EX UP1, UPT, URZ, URZ, UPT, UP1 ;  /* 0x000000ffff00728c */ /* 0x000fe4000bf26110 */
[----:B0-----:R-:W-:-:S04]  /*08e0*/  ULOP3.LUT UR4, UR7, 0x7, URZ, 0xc0, !UPT ;  /* 0x0000000707047892 */ /* 0x001fc8000f8ec0ff */
[----:B------:R-:W-:-:S04]  /*08f0*/  UISETP.NE.U32.AND UP0, UPT, UR4, URZ, UPT ;  /* 0x000000ff0400728c */ /* 0x000fc8000bf05070 */
[----:B------:R-:W-:Y:S01]  /*0900*/  UISETP.NE.AND.EX UP0, UPT, URZ, URZ, UPT, UP0 ;  /* 0x000000ffff00728c */ /* 0x000fe2000bf05300 */
[----:B------:R-:W-:Y:S10]  /*0910*/  BRA.U !UP1, `(.L_x_6) ;  /* 0x0000000109d47547 */ /* 0x000ff4000b800000 */
[----:B------:R-:W0:Y:S01]  /*0920*/  LDCU.128 UR16, c[0x0][0x380] ;  /* 0x00007000ff1077ac */ /* 0x000e220008000c00 */
[----:B------:R-:W-:-:S04]  /*0930*/  IADD3 R17, P0, PT, R6, UR5, RZ ;  /* 0x0000000506117c10 */ /* 0x000fc8000ff1e0ff */
[----:B------:R-:W-:Y:S02]  /*0940*/  IADD3.X R16, PT, PT, R25, UR6, RZ, P0, !PT ;  /* 0x0000000619107c10 */ /* 0x000fe400087fe4ff */
[C---:B0-----:R-:W-:Y:S02]  /*0950*/  ISETP.GE.U32.AND P5, PT, R17.reuse, UR18, PT ;  /* 0x0000001211007c0c */ /* 0x041fe4000bfa6070 */
[C---:B------:R-:W-:Y:S02]  /*0960*/  LEA R12, P0, R17.reuse, UR16, 0x3 ;  /* 0x00000010110c7c11 */ /* 0x040fe4000f8018ff */
[----:B------:R-:W-:Y:S02]  /*0970*/  ISETP.GE.U32.AND.EX P5, PT, R16, UR19, PT, P5 ;  /* 0x0000001310007c0c */ /* 0x000fe4000bfa6150 */
[----:B------:R-:W-:-:S11]  /*0980*/  LEA.HI.X R13, R17, UR17, R16, 0x3, P0 ;  /* 0x00000011110d7c11 */ /* 0x000fd600080f1c10 */
[----:B------:R-:W2:Y:S01]  /*0990*/  @!P5 LDG.E.64 R14, desc[UR10][R12.64] ;  /* 0x0000000a0c0ed981 */ /* 0x000ea2000c1e1b00 */
[----:B------:R-:W-:-:S04]  /*09a0*/  IADD3 R2, P1, PT, R17, 0x1, RZ ;  /* 0x0000000111027810 */ /* 0x000fc80007f3e0ff */
[----:B------:R-:W-:Y:S01]  /*09b0*/  ISETP.GE.U32.AND P0, PT, R2, UR18, PT ;  /* 0x0000001202007c0c */ /* 0x000fe2000bf06070 */
[----:B------:R-:W-:Y:S01]  /*09c0*/  IMAD.X R3, RZ, RZ, R16, P1 ;  /* 0x000000ffff037224 */ /* 0x000fe200008e0610 */
[----:B------:R-:W-:-:S04]  /*09d0*/  IADD3 R2, P2, PT, R17, 0x2, RZ ;  /* 0x0000000211027810 */ /* 0x000fc80007f5e0ff */
[----:B------:R-:W-:Y:S01]  /*09e0*/  ISETP.GE.U32.AND.EX P0, PT, R3, UR19, PT, P0 ;  /* 0x0000001303007c0c */ /* 0x000fe2000bf06100 */
[--C-:B------:R-:W-:Y:S01]  /*09f0*/  IMAD.X R3, RZ, RZ, R16.reuse, P2 ;  /* 0x000000ffff037224 */ /* 0x100fe200010e0610 */
[----:B------:R-:W-:Y:S02]  /*0a00*/  ISETP.GE.U32.AND P1, PT, R2, UR18, PT ;  /* 0x0000001202007c0c */ /* 0x000fe4000bf26070 */
[----:B------:R-:W-:Y:S02]  /*0a10*/  IADD3 R2, P3, PT, R17, 0x3, RZ ;  /* 0x0000000311027810 */ /* 0x000fe40007f7e0ff */
[----:B------:R-:W-:Y:S02]  /*0a20*/  ISETP.GE.U32.AND.EX P1, PT, R3, UR19, PT, P1 ;  /* 0x0000001303007c0c */ /* 0x000fe4000bf26110 */
[----:B------:R-:W-:Y:S01]  /*0a30*/  ISETP.GE.U32.AND P2, PT, R2, UR18, PT ;  /* 0x0000001202007c0c */ /* 0x000fe2000bf46070 */
[----:B------:R-:W-:Y:S01]  /*0a40*/  IMAD.X R5, RZ, RZ, R16, P3 ;  /* 0x000000ffff057224 */ /* 0x000fe200018e0610 */
[----:B------:R-:W-:-:S03]  /*0a50*/  IADD3 R4, P4, PT, R17, 0x4, RZ ;  /* 0x0000000411047810 */ /* 0x000fc60007f9e0ff */
[----:B------:R-:W3:Y:S01]  /*0a60*/  @!P0 LDG.E.64 R2, desc[UR10][R12.64+0x8] ;  /* 0x0000080a0c028981 */ /* 0x000ee2000c1e1b00 */
[----:B------:R-:W-:Y:S01]  /*0a70*/  ISETP.GE.U32.AND.EX P2, PT, R5, UR19, PT, P2 ;  /* 0x0000001305007c0c */ /* 0x000fe2000bf46120 */
[--C-:B------:R-:W-:Y:S01]  /*0a80*/  IMAD.X R5, RZ, RZ, R16.reuse, P4 ;  /* 0x000000ffff057224 */ /* 0x100fe200020e0610 */
[----:B------:R-:W-:Y:S02]  /*0a90*/  ISETP.GE.U32.AND P3, PT, R4, UR18, PT ;  /* 0x0000001204007c0c */ /* 0x000fe4000bf66070 */
[----:B------:R-:W-:Y:S01]  /*0aa0*/  IADD3 R4, P6, PT, R17, 0x5, RZ ;  /* 0x0000000511047810 */ /* 0x000fe20007fde0ff */
[----:B------:R-:W4:Y:S01]  /*0ab0*/  @!P1 LDG.E.64 R10, desc[UR10][R12.64+0x10] ;  /* 0x0000100a0c0a9981 */ /* 0x000f22000c1e1b00 */
[----:B------:R-:W-:Y:S02]  /*0ac0*/  ISETP.GE.U32.AND.EX P3, PT, R5, UR19, PT, P3 ;  /* 0x0000001305007c0c */ /* 0x000fe4000bf66130 */
[----:B------:R-:W-:Y:S01]  /*0ad0*/  ISETP.GE.U32.AND P4, PT, R4, UR18, PT ;  /* 0x0000001204007c0c */ /* 0x000fe2000bf86070 */
[----:B------:R-:W-:Y:S01]  /*0ae0*/  IMAD.X R19, RZ, RZ, R16, P6 ;  /* 0x000000ffff137224 */ /* 0x000fe200030e0610 */
[----:B------:R-:W-:-:S03]  /*0af0*/  IADD3 R18, P6, PT, R17, 0x6, RZ ;  /* 0x0000000611127810 */ /* 0x000fc60007fde0ff */
[----:B------:R-:W5:Y:S01]  /*0b00*/  @!P2 LDG.E.64 R4, desc[UR10][R12.64+0x18] ;  /* 0x0000180a0c04a981 */ /* 0x000f62000c1e1b00 */
[----:B------:R-:W-:Y:S01]  /*0b10*/  ISETP.GE.U32.AND.EX P4, PT, R19, UR19, PT, P4 ;  /* 0x0000001313007c0c */ /* 0x000fe2000bf86140 */
[----:B--2---:R-:W-:Y:S01]  /*0b20*/  @!P5 DADD R8, R8, R14 ;  /* 0x000000000808d229 */ /* 0x004fe2000000000e */
[----:B------:R-:W-:Y:S01]  /*0b30*/  ISETP.GE.U32.AND P5, PT, R18, UR18, PT ;  /* 0x0000001212007c0c */ /* 0x000fe2000bfa6070 */
[----:B------:R-:W-:Y:S02]  /*0b40*/  IMAD.X R18, RZ, RZ, R16, P6 ;  /* 0x000000ffff127224 */ /* 0x000fe400030e0610 */
[----:B------:R-:W2:Y:S01]  /*0b50*/  @!P3 LDG.E.64 R14, desc[UR10][R12.64+0x20] ;  /* 0x0000200a0c0eb981 */ /* 0x000ea2000c1e1b00 */
[----:B------:R-:W-:Y:S02]  /*0b60*/  IADD3 R17, P6, PT, R17, 0x7, RZ ;  /* 0x0000000711117810 */ /* 0x000fe40007fde0ff */
[----:B------:R-:W-:-:S03]  /*0b70*/  ISETP.GE.U32.AND.EX P5, PT, R18, UR19, PT, P5 ;  /* 0x0000001312007c0c */ /* 0x000fc6000bfa6150 */
[----:B------:R-:W-:Y:S01]  /*0b80*/  IMAD.X R18, RZ, RZ, R16, P6 ;  /* 0x000000ffff127224 */ /* 0x000fe200030e0610 */
[----:B------:R-:W-:Y:S02]  /*0b90*/  ISETP.GE.U32.AND P6, PT, R17, UR18, PT ;  /* 0x0000001211007c0c */ /* 0x000fe4000bfc6070 */
[----:B------:R-:W2:Y:S02]  /*0ba0*/  @!P4 LDG.E.64 R16, desc[UR10][R12.64+0x28] ;  /* 0x0000280a0c10c981 */ /* 0x000ea4000c1e1b00 */
[----:B------:R-:W-:-:S05]  /*0bb0*/  ISETP.GE.U32.AND.EX P6, PT, R18, UR19, PT, P6 ;  /* 0x0000001312007c0c */ /* 0x000fca000bfc6160 */
[----:B------:R-:W2:Y:S08]  /*0bc0*/  @!P5 LDG.E.64 R18, desc[UR10][R12.64+0x30] ;  /* 0x0000300a0c12d981 */ /* 0x000eb0000c1e1b00 */
[----:B------:R-:W2:Y:S01]  /*0bd0*/  @!P6 LDG.E.64 R20, desc[UR10][R12.64+0x38] ;  /* 0x0000380a0c14e981 */ /* 0x000ea2000c1e1b00 */
[----:B---3--:R-:W-:Y:S01]  /*0be0*/  @!P0 DADD R8, R8, R2 ;  /* 0x0000000008088229 */ /* 0x008fe20000000002 */
[----:B------:R-:W-:-:S04]  /*0bf0*/  UIADD3 UR5, UP1, UPT, UR5, 0x8, URZ ;  /* 0x0000000805057890 */ /* 0x000fc8000ff3e0ff */
[----:B------:R-:W-:-:S03]  /*0c00*/  UIADD3.X UR6, UPT, UPT, URZ, UR6, URZ, UP1, !UPT ;  /* 0x00000006ff067290 */ /* 0x000fc60008ffe4ff */
[----:B----4-:R-:W-:-:S08]  /*0c10*/  @!P1 DADD R8, R8, R10 ;  /* 0x0000000008089229 */ /* 0x010fd0000000000a */
[----:B-----5:R-:W-:-:S08]  /*0c20*/  @!P2 DADD R8, R8, R4 ;  /* 0x000000000808a229 */ /* 0x020fd00000000004 */
[----:B--2---:R-:W-:-:S08]  /*0c30*/  @!P3 DADD R8, R8, R14 ;  /* 0x000000000808b229 */ /* 0x004fd0000000000e */
[----:B------:R-:W-:-:S08]  /*0c40*/  @!P4 DADD R8, R8, R16 ;  /* 0x000000000808c229 */ /* 0x000fd00000000010 */
[----:B------:R-:W-:-:S08]  /*0c50*/  @!P5 DADD R8, R8, R18 ;  /* 0x000000000808d229 */ /* 0x000fd00000000012 */
[----:B------:R-:W-:-:S11]  /*0c60*/  @!P6 DADD R8, R8, R20 ;  /* 0x000000000808e229 */ /* 0x000fd60000000014 */
.L_x_6:
[----:B------:R-:W-:Y:S05]  /*0c70*/  BRA.U !UP0, `(.L_x_3) ;  /* 0x0000000108e87547 */ /* 0x000fea000b800000 */
[----:B------:R-:W-:Y:S02]  /*0c80*/  UISETP.GE.U32.AND UP1, UPT, UR4, 0x4, UPT ;  /* 0x000000040400788c */ /* 0x000fe4000bf26070 */
[----:B------:R-:W-:Y:S02]  /*0c90*/  ULOP3.LUT UR7, UR7, 0x3, URZ, 0xc0, !UPT ;  /* 0x0000000307077892 */ /* 0x000fe4000f8ec0ff */
[----:B------:R-:W-:Y:S02]  /*0ca0*/  UISETP.GE.U32.AND.EX UP1, UPT, URZ, URZ, UPT, UP1 ;  /* 0x000000ffff00728c */ /* 0x000fe4000bf26110 */
[----:B------:R-:W-:Y:S01]  /*0cb0*/  UISETP.NE.U32.AND UP0, UPT, UR7, URZ, UPT ;  /* 0x000000ff0700728c */ /* 0x000fe2000bf05070 */
[----:B------:R-:W-:-:S03]  /*0cc0*/  UMOV UR4, URZ ;  /* 0x000000ff00047c82 */ /* 0x000fc60008000000 */
[----:B------:R-:W-:-:S03]  /*0cd0*/  UISETP.NE.AND.EX UP0, UPT, UR4, URZ, UPT, UP0 ;  /* 0x000000ff0400728c */ /* 0x000fc6000bf05300 */
[----:B------:R-:W-:Y:S08]  /*0ce0*/  BRA.U !UP1, `(.L_x_7) ;  /* 0x0000000109747547 */ /* 0x000ff0000b800000 */
[----:B------:R-:W0:Y:S01]  /*0cf0*/  LDCU.128 UR16, c[0x0][0x380] ;  /* 0x00007000ff1077ac */ /* 0x000e220008000c00 */
[----:B------:R-:W-:-:S04]  /*0d00*/  IADD3 R10, P1, PT, R6, UR5, RZ ;  /* 0x00000005060a7c10 */ /* 0x000fc8000ff3e0ff */
[----:B------:R-:W-:Y:S02]  /*0d10*/  IADD3.X R11, PT, PT, R25, UR6, RZ, P1, !PT ;  /* 0x00000006190b7c10 */ /* 0x000fe40008ffe4ff */
[----:B------:R-:W-:-:S05]  /*0d20*/  IADD3 R3, P3, PT, R10, 0x1, RZ ;  /* 0x000000010a037810 */ /* 0x000fca0007f7e0ff */
[----:B------:R-:W-:Y:S01]  /*0d30*/  IMAD.X R5, RZ, RZ, R11, P3 ;  /* 0x000000ffff057224 */ /* 0x000fe200018e060b */
[C---:B------:R-:W-:Y:S02]  /*0d40*/  IADD3 R4, P3, PT, R10.reuse, 0x2, RZ ;  /* 0x000000020a047810 */ /* 0x040fe40007f7e0ff */
[----:B0-----:R-:W-:-:S03]  /*0d50*/  ISETP.GE.U32.AND P0, PT, R10, UR18, PT ;  /* 0x000000120a007c0c */ /* 0x001fc6000bf06070 */
[--C-:B------:R-:W-:Y:S01]  /*0d60*/  IMAD.X R12, RZ, RZ, R11.reuse, P3 ;  /* 0x000000ffff0c7224 */ /* 0x100fe200018e060b */
[C---:B------:R-:W-:Y:S02]  /*0d70*/  LEA R2, P2, R10.reuse, UR16, 0x3 ;  /* 0x000000100a027c11 */ /* 0x040fe4000f8418ff */
[----:B------:R-:W-:Y:S02]  /*0d80*/  ISETP.GE.U32.AND.EX P0, PT, R11, UR19, PT, P0 ;  /* 0x000000130b007c0c */ /* 0x000fe4000bf06100 */
[----:B------:R-:W-:Y:S02]  /*0d90*/  ISETP.GE.U32.AND P1, PT, R3, UR18, PT ;  /* 0x0000001203007c0c */ /* 0x000fe4000bf26070 */
[----:B------:R-:W-:Y:S02]  /*0da0*/  LEA.HI.X R3, R10, UR17, R11, 0x3, P2 ;  /* 0x000000110a037c11 */ /* 0x000fe400090f1c0b */
[----:B------:R-:W-:Y:S02]  /*0db0*/  ISETP.GE.U32.AND.EX P1, PT, R5, UR19, PT, P1 ;  /* 0x0000001305007c0c */ /* 0x000fe4000bf26110 */
[----:B------:R-:W-:-:S02]  /*0dc0*/  ISETP.GE.U32.AND P2, PT, R4, UR18, PT ;  /* 0x0000001204007c0c */ /* 0x000fc4000bf46070 */
[----:B------:R-:W-:-:S03]  /*0dd0*/  IADD3 R10, P4, PT, R10, 0x3, RZ ;  /* 0x000000030a0a7810 */ /* 0x000fc60007f9e0ff */
[----:B------:R-:W2:Y:S01]  /*0de0*/  @!P0 LDG.E.64 R4, desc[UR10][R2.64] ;  /* 0x0000000a02048981 */ /* 0x000ea2000c1e1b00 */
[----:B------:R-:W-:Y:S01]  /*0df0*/  ISETP.GE.U32.AND.EX P2, PT, R12, UR19, PT, P2 ;  /* 0x000000130c007c0c */ /* 0x000fe2000bf46120 */
[----:B------:R-:W-:Y:S01]  /*0e00*/  IMAD.X R12, RZ, RZ, R11, P4 ;  /* 0x000000ffff0c7224 */ /* 0x000fe200020e060b */
[----:B------:R-:W-:-:S03]  /*0e10*/  ISETP.GE.U32.AND P3, PT, R10, UR18, PT ;  /* 0x000000120a007c0c */ /* 0x000fc6000bf66070 */
[----:B------:R-:W3:Y:S01]  /*0e20*/  @!P1 LDG.E.64 R10, desc[UR10][R2.64+0x8] ;  /* 0x0000080a020a9981 */ /* 0x000ee2000c1e1b00 */
[----:B------:R-:W-:-:S07]  /*0e30*/  ISETP.GE.U32.AND.EX P3, PT, R12, UR19, PT, P3 ;  /* 0x000000130c007c0c */ /* 0x000fce000bf66130 */
[----:B------:R-:W4:Y:S06]  /*0e40*/  @!P2 LDG.E.64 R12, desc[UR10][R2.64+0x10] ;  /* 0x0000100a020ca981 */ /* 0x000f2c000c1e1b00 */
[----:B------:R-:W5:Y:S01]  /*0e50*/  @!P3 LDG.E.64 R14, desc[UR10][R2.64+0x18] ;  /* 0x0000180a020eb981 */ /* 0x000f62000c1e1b00 */
[----:B------:R-:W-:-:S04]  /*0e60*/  UIADD3 UR5, UP1, UPT, UR5, 0x4, URZ ;  /* 0x0000000405057890 */ /* 0x000fc8000ff3e0ff */
[----:B------:R-:W-:Y:S01]  /*0e70*/  UIADD3.X UR6, UPT, UPT, URZ, UR6, URZ, UP1, !UPT ;  /* 0x00000006ff067290 */ /* 0x000fe20008ffe4ff */
[----:B--2---:R-:W-:-:S08]  /*0e80*/  @!P0 DADD R8, R8, R4 ;  /* 0x0000000008088229 */ /* 0x004fd00000000004 */
[----:B---3--:R-:W-:-:S08]  /*0e90*/  @!P1 DADD R8, R8, R10 ;  /* 0x0000000008089229 */ /* 0x008fd0000000000a */
[----:B----4-:R-:W-:-:S08]  /*0ea0*/  @!P2 DADD R8, R8, R12 ;  /* 0x000000000808a229 */ /* 0x010fd0000000000c */
[----:B-----5:R-:W-:-:S11]  /*0eb0*/  @!P3 DADD R8, R8, R14 ;  /* 0x000000000808b229 */ /* 0x020fd6000000000e */
.L_x_7:
[----:B------:R-:W-:Y:S05]  /*0ec0*/  BRA.U !UP0, `(.L_x_3) ;  /* 0x0000000108547547 */ /* 0x000fea000b800000 */
[----:B------:R-:W0:Y:S01]  /*0ed0*/  LDCU.64 UR8, c[0x0][0x380] ;  /* 0x00007000ff0877ac */ /* 0x000e220008000a00 */
[----:B------:R-:W-:Y:S01]  /*0ee0*/  IADD3 R6, P0, PT, R6, UR5, RZ ;  /* 0x0000000506067c10 */ /* 0x000fe2000ff1e0ff */
[----:B------:R-:W1:Y:S03]  /*0ef0*/  LDCU.64 UR14, c[0x0][0x388] ;  /* 0x00007100ff0e77ac */ /* 0x000e660008000a00 */
[----:B------:R-:W-:Y:S02]  /*0f00*/  IADD3.X R25, PT, PT, R25, UR6, RZ, P0, !PT ;  /* 0x0000000619197c10 */ /* 0x000fe400087fe4ff */
[----:B0-----:R-:W-:-:S04]  /*0f10*/  LEA R4, P1, R6, UR8, 0x3 ;  /* 0x0000000806047c11 */ /* 0x001fc8000f8218ff */
[----:B-1----:R-:W-:-:S09]  /*0f20*/  LEA.HI.X R5, R6, UR9, R25, 0x3, P1 ;  /* 0x0000000906057c11 */ /* 0x002fd200088f1c19 */
.L_x_8:
[----:B------:R-:W-:-:S04]  /*0f30*/  ISETP.GE.U32.AND P0, PT, R6, UR14, PT ;  /* 0x0000000e06007c0c */ /* 0x000fc8000bf06070 */
[----:B------:R-:W-:-:S13]  /*0f40*/  ISETP.GE.U32.AND.EX P0, PT, R25, UR15, PT, P0 ;  /* 0x0000000f19007c0c */ /* 0x000fda000bf06100 */
[----:B------:R-:W-:Y:S02]  /*0f50*/  @!P0 IMAD.MOV.U32 R2, RZ, RZ, R4 ;  /* 0x000000ffff028224 */ /* 0x000fe400078e0004 */
[----:B------:R-:W-:-:S06]  /*0f60*/  @!P0 IMAD.MOV.U32 R3, RZ, RZ, R5 ;  /* 0x000000ffff038224 */ /* 0x000fcc00078e0005 */
[----:B------:R-:W2:Y:S01]  /*0f70*/  @!P0 LDG.E.64 R2, desc[UR10][R2.64] ;  /* 0x0000000a02028981 */ /* 0x000ea2000c1e1b00 */
[----:B------:R-:W-:Y:S01]  /*0f80*/  UIADD3 UR7, UP0, UPT, UR7, -0x1, URZ ;  /* 0xffffffff07077890 */ /* 0x000fe2000ff1e0ff */
[----:B------:R-:W-:Y:S02]  /*0f90*/  IADD3 R6, P2, PT, R6, 0x1, RZ ;  /* 0x0000000106067810 */ /* 0x000fe40007f5e0ff */
[----:B------:R-:W-:Y:S01]  /*0fa0*/  IADD3 R4, P1, PT, R4, 0x8, RZ ;  /* 0x0000000804047810 */ /* 0x000fe20007f3e0ff */
[----:B------:R-:W-:Y:S02]  /*0fb0*/  UIADD3.X UR4, UPT, UPT, UR4, -0x1, URZ, UP0, !UPT ;  /* 0xffffffff04047890 */ /* 0x000fe400087fe4ff */
[----:B------:R-:W-:Y:S01]  /*0fc0*/  UISETP.NE.U32.AND UP0, UPT, UR7, URZ, UPT ;  /* 0x000000ff0700728c */ /* 0x000fe2000bf05070 */
[----:B------:R-:W-:Y:S02]  /*0fd0*/  IMAD.X R25, RZ, RZ, R25, P2 ;  /* 0x000000ffff197224 */ /* 0x000fe400010e0619 */
[----:B------:R-:W-:Y:S01]  /*0fe0*/  IMAD.X R5, RZ, RZ, R5, P1 ;  /* 0x000000ffff057224 */ /* 0x000fe200008e0605 */
[----:B------:R-:W-:Y:S01]  /*0ff0*/  UISETP.NE.AND.EX UP0, UPT, UR4, URZ, UPT, UP0 ;  /* 0x000000ff0400728c */ /* 0x000fe2000bf05300 */
[----:B--2---:R-:W-:-:S08]  /*1000*/  @!P0 DADD R8, R8, R2 ;  /* 0x0000000008088229 */ /* 0x004fd00000000002 */
[----:B------:R-:W-:Y:S05]  /*1010*/  BRA.U UP0, `(.L_x_8) ;  /* 0xfffffffd00c47547 */ /* 0x000fea000b83ffff */
.L_x_3:
[----:B------:R-:W0:Y:S01]  /*1020*/  S2UR UR5, SR_CgaCtaId ;  /* 0x00000000000579c3 */ /* 0x000e220000008800 */
[----:B------:R-:W-:Y:S01]  /*1030*/  UMOV UR4, 0x400 ;  /* 0x0000040000047882 */ /* 0x000fe20000000000 */
[----:B------:R-:W-:Y:S01]  /*1040*/  UISETP.GE.U32.AND UP0, UPT, UR12, 0x2, UPT ;  /* 0x000000020c00788c */ /* 0x000fe2000bf06070 */
[----:B---3--:R-:W-:Y:S01]  /*1050*/  ISETP.NE.AND P1, PT, R23, RZ, PT ;  /* 0x000000ff1700720c */ /* 0x008fe20003f25270 */
[----:B0-----:R-:W-:-:S06]  /*1060*/  ULEA UR4, UR5, UR4, 0x18 ;  /* 0x0000000405047291 */ /* 0x001fcc000f8ec0ff */
[----:B------:R-:W-:-:S05]  /*1070*/  LEA R7, R23, UR4, 0x3 ;  /* 0x0000000417077c11 */ /* 0x000fca000f8e18ff */
[----:B------:R0:W-:Y:S01]  /*1080*/  STS.64 [R7], R8 ;  /* 0x0000000807007388 */ /* 0x0001e20000000a00 */
[----:B------:R-:W-:Y:S06]  /*1090*/  BAR.SYNC.DEFER_BLOCKING 0x0 ;  /* 0x0000000000007b1d */ /* 0x000fec0000010000 */
[----:B------:R-:W-:Y:S05]  /*10a0*/  BRA.U !UP0, `(.L_x_9) ;  /* 0x0000000108347547 */ /* 0x000fea000b800000 */
[----:B------:R-:W-:-:S07]  /*10b0*/  IMAD.MOV.U32 R4, RZ, RZ, 0x1 ;  /* 0x00000001ff047424 */ /* 0x000fce00078e00ff */
.L_x_10:
[----:B0-----:R-:W-:-:S04]  /*10c0*/  IMAD.SHL.U32 R8, R4, 0x2, RZ ;  /* 0x0000000204087824 */ /* 0x001fc800078e00ff */
[----:B------:R-:W-:-:S05]  /*10d0*/  VIADD R2, R8, 0xffffffff ;  /* 0xffffffff08027836 */ /* 0x000fca0000000000 */
[----:B------:R-:W-:-:S13]  /*10e0*/  LOP3.LUT P0, RZ, R2, R23, RZ, 0xc0, !PT ;  /* 0x0000001702ff7212 */ /* 0x000fda000780c0ff */
[----:B------:R-:W-:Y:S02]  /*10f0*/  @!P0 IMAD R6, R4, 0x8, R7 ;  /* 0x0000000804068824 */ /* 0x000fe400078e0207 */
[----:B------:R-:W-:Y:S04]  /*1100*/  @!P0 LDS.64 R4, [R7] ;  /* 0x0000000007048984 */ /* 0x000fe80000000a00 */
[----:B------:R-:W0:Y:S02]  /*1110*/  @!P0 LDS.64 R2, [R6] ;  /* 0x0000000006028984 */ /* 0x000e240000000a00 */
[----:B0-----:R-:W-:Y:S01]  /*1120*/  @!P0 DADD R2, R2, R4 ;  /* 0x0000000002028229 */ /* 0x001fe20000000004 */
[----:B------:R-:W-:-:S06]  /*1130*/  IMAD.MOV.U32 R4, RZ, RZ, R8 ;  /* 0x000000ffff047224 */ /* 0x000fcc00078e0008 */
[----:B------:R2:W-:Y:S01]  /*1140*/  @!P0 STS.64 [R7], R2 ;  /* 0x0000000207008388 */ /* 0x0005e20000000a00 */
[----:B------:R-:W-:Y:S01]  /*1150*/  BAR.SYNC.DEFER_BLOCKING 0x0 ;  /* 0x0000000000007b1d */ /* 0x000fe20000010000 */
[----:B------:R-:W-:-:S13]  /*1160*/  ISETP.GE.U32.AND P0, PT, R8, UR12, PT ;  /* 0x0000000c08007c0c */ /* 0x000fda000bf06070 */
[----:B--2---:R-:W-:Y:S05]  /*1170*/  @!P0 BRA `(.L_x_10) ;  /* 0xfffffffc00d08947 */ /* 0x004fea000383ffff */
.L_x_9:
[----:B------:R-:W-:Y:S05]  /*1180*/  @P1 EXIT ;  /* 0x000000000000194d */ /* 0x000fea0003800000 */
[----:B------:R-:W2:Y:S01]  /*1190*/  S2UR UR5, SR_CgaCtaId ;  /* 0x00000000000579c3 */ /* 0x000ea20000008800 */
[----:B------:R-:W-:-:S07]  /*11a0*/  UMOV UR4, 0x400 ;  /* 0x0000040000047882 */ /* 0x000fce0000000000 */
[----:B------:R-:W1:Y:S01]  /*11b0*/  LDC.64 R4, c[0x0][0x390] ;  /* 0x0000e400ff047b82 */ /* 0x000e620000000a00 */
[----:B--2---:R-:W-:Y:S01]  /*11c0*/  ULEA UR4, UR5, UR4, 0x18 ;  /* 0x0000000405047291 */ /* 0x004fe2000f8ec0ff */
[----:B-1----:R-:W-:-:S08]  /*11d0*/  IMAD.WIDE.U32 R4, R0, 0x8, R4 ;  /* 0x0000000800047825 */ /* 0x002fd000078e0004 */
[----:B------:R-:W1:Y:S04]  /*11e0*/  LDS.64 R2, [UR4] ;  /* 0x00000004ff027984 */ /* 0x000e680008000a00 */
[----:B-1----:R-:W-:Y:S01]  /*11f0*/  STG.E.64 desc[UR10][R4.64], R2 ;  /* 0x0000000204007986 */ /* 0x002fe2000c101b0a */
[----:B------:R-:W-:Y:S05]  /*1200*/  EXIT ;  /* 0x000000000000794d */ /* 0x000fea0003800000 */
.L_x_11:
        /* <DEDUP_REMOVED lines=15> */
.L_x_38:


//--------------------- .text._Z15sumKernelFixed2PKdmPdm --------------------------
	.section	.text._Z15sumKernelFixed2PKdmPdm,"ax",@progbits
	.align	128
        .global         _Z15sumKernelFixed2PKdmPdm
        .type           _Z15sumKernelFixed2PKdmPdm,@function
        .size           _Z15sumKernelFixed2PKdmPdm,(.L_x_39 - _Z15sumKernelFixed2PKdmPdm)
        .other          _Z15sumKernelFixed2PKdmPdm,@"STO_CUDA_ENTRY STV_DEFAULT"
_Z15sumKernelFixed2PKdmPdm:
.text._Z15sumKernelFixed2PKdmPdm:
[----:B------:R-:W-:Y:S01]  /*0000*/  LDC R1, c[0x0][0x37c] ;  /* 0x0000df00ff017b82 */ /* 0x000fe20000000800 */
[----:B------:R-:W0:Y:S01]  /*0010*/  LDCU.64 UR8, c[0x0][0x398] ;  /* 0x00007300ff0877ac */ /* 0x000e220008000a00 */
[----:B------:R-:W1:Y:S01]  /*0020*/  S2R R0, SR_TID.X ;  /* 0x0000000000007919 */ /* 0x000e620000002100 */
[----:B------:R-:W-:Y:S01]  /*0030*/  CS2R R2, SRZ ;  /* 0x0000000000027805 */ /* 0x000fe2000001ff00 */
[----:B------:R-:W2:Y:S01]  /*0040*/  LDCU.64 UR10, c[0x0][0x358] ;  /* 0x00006b00ff0a77ac */ /* 0x000ea20008000a00 */
[----:B------:R-:W3:Y:S01]  /*0050*/  LDCU UR12, c[0x0][0x360] ;  /* 0x00006c00ff0c77ac */ /* 0x000ee20008000800 */
[----:B0-----:R-:W-:-:S04]  /*0060*/  UISETP.NE.U32.AND UP0, UPT, UR8, URZ, UPT ;  /* 0x000000ff0800728c */ /* 0x001fc8000bf05070 */
[----:B------:R-:W-:-:S09]  /*0070*/  UISETP.NE.AND.EX UP0, UPT, UR9, URZ, UPT, UP0 ;  /* 0x000000ff0900728c */ /* 0x000fd2000bf05300 */
[----:B--23--:R-:W-:Y:S05]  /*0080*/  BRA.U !UP0, `(.L_x_12) ;  /* 0x0000000d08e47547 */ /* 0x00cfea000b800000 */
[----:B------:R-:W1:Y:S01]  /*0090*/  S2R R15, SR_CTAID.X ;  /* 0x00000000000f7919 */ /* 0x000e620000002500 */
[----:B------:R-:W-:Y:S01]  /*00a0*/  UISETP.GE.U32.AND UP1, UPT, UR8, 0x10, UPT ;  /* 0x000000100800788c */ /* 0x000fe2000bf26070 */
[----:B------:R-:W-:Y:S01]  /*00b0*/  CS2R R2, SRZ ;  /* 0x0000000000027805 */ /* 0x000fe2000001ff00 */
[----:B------:R-:W-:Y:S02]  /*00c0*/  ULOP3.LUT UR13, UR8, 0xf, URZ, 0xc0, !UPT ;  /* 0x0000000f080d7892 */ /* 0x000fe4000f8ec0ff */
[----:B------:R-:W-:Y:S02]  /*00d0*/  UISETP.GE.U32.AND.EX UP1, UPT, UR9, URZ, UPT, UP1 ;  /* 0x000000ff0900728c */ /* 0x000fe4000bf26110 */
[----:B------:R-:W-:Y:S01]  /*00e0*/  UISETP.NE.U32.AND UP0, UPT, UR13, URZ, UPT ;  /* 0x000000ff0d00728c */ /* 0x000fe2000bf05070 */
[----:B------:R-:W-:Y:S01]  /*00f0*/  UMOV UR5, URZ ;  /* 0x000000ff00057c82 */ /* 0x000fe20008000000 */
[----:B------:R-:W-:Y:S02]  /*0100*/  UMOV UR6, URZ ;  /* 0x000000ff00067c82 */ /* 0x000fe40008000000 */
[----:B------:R-:W-:Y:S01]  /*0110*/  UISETP.NE.AND.EX UP0, UPT, URZ, URZ, UPT, UP0 ;  /* 0x000000ffff00728c */ /* 0x000fe2000bf05300 */
[----:B-1----:R-:W-:-:S04]  /*0120*/  IMAD R15, R15, UR12, R0 ;  /* 0x0000000c0f0f7c24 */ /* 0x002fc8000f8e0200 */
[----:B------:R-:W-:-:S04]  /*0130*/  IMAD.WIDE.U32 R4, R15, UR8, RZ ;  /* 0x000000080f047c25 */ /* 0x000fc8000f8e00ff */
[----:B------:R-:W-:Y:S01]  /*0140*/  IMAD R15, R15, UR9, R5 ;  /* 0x000000090f0f7c24 */ /* 0x000fe2000f8e0205 */
[----:B------:R-:W-:Y:S06]  /*0150*/  BRA.U !UP1, `(.L_x_13) ;  /* 0x0000000509d07547 */ /* 0x000fec000b800000 */
        /* <DEDUP_REMOVED lines=13> */
.L_x_14:
        /* <DEDUP_REMOVED lines=28> */
[----:B------:R-:W-:-:S05]  /*03f0*/  ISETP.GE.U32.AND.EX P4, PT, R13, UR17, PT, P4 ;  /* 0x000000110d007c0c */ /* 0x000fca000bf86140 */
[----:B------:R-:W5:Y:S08]  /*0400*/  @!P5 LDG.E.64 R20, desc[UR10][R6.64+-0x20] ;  /* 0xffffe00a0614d981 */ /* 0x000f70000c1e1b00 */
[----:B------:R-:W5:Y:S01]  /*0410*/  @!P4 LDG.E.64 R22, desc[UR10][R6.64+-0x18] ;  /* 0xffffe80a0616c981 */ /* 0x000f62000c1e1b00 */
[----:B--2---:R-:W-:Y:S01]  /*0420*/  @!P2 DADD R2, R2, R10 ;  /* 0x000000000202a229 */ /* 0x004fe2000000000a */
[----:B------:R-:W-:-:S02]  /*0430*/  ISETP.GE.U32.AND P2, PT, R12, UR16, PT ;  /* 0x000000100c007c0c */ /* 0x000fc4000bf46070 */
        /* <DEDUP_REMOVED lines=8> */
[----:B------:R-:W2:Y:S01]  /*04c0*/  @!P3 LDG.E.64 R12, desc[UR10][R6.64+-0x10] ;  /* 0xfffff00a060cb981 */ /* 0x000ea2000c1e1b00 */
[----:B------:R-:W-:-:S05]  /*04d0*/  ISETP.GE.U32.AND.EX P1, PT, R9, UR17, PT, P1 ;  /* 0x0000001109007c0c */ /* 0x000fca000bf26110 */
[----:B------:R-:W3:Y:S08]  /*04e0*/  @!P2 LDG.E.64 R10, desc[UR10][R6.64+-0x8] ;  /* 0xfffff80a060aa981 */ /* 0x000ef0000c1e1b00 */
[----:B------:R-:W3:Y:S01]  /*04f0*/  @!P1 LDG.E.64 R8, desc[UR10][R6.64] ;  /* 0x0000000a06089981 */ /* 0x000ee2000c1e1b00 */
[----:B----4-:R-:W-:Y:S01]  /*0500*/  @!P6 DADD R2, R2, R16 ;  /* 0x000000000202e229 */ /* 0x010fe20000000010 */
[----:B------:R-:W-:-:S07]  /*0510*/  IADD3 R16, P6, PT, R14, 0x2, RZ ;  /* 0x000000020e107810 */ /* 0x000fce0007fde0ff */
[----:B-----5:R-:W-:Y:S01]  /*0520*/  @!P0 DADD R2, R2, R18 ;  /* 0x0000000002028229 */ /* 0x020fe20000000012 */
[--C-:B------:R-:W-:Y:S01]  /*0530*/  IMAD.X R17, RZ, RZ, R24.reuse, P6 ;  /* 0x000000ffff117224 */ /* 0x100fe200030e0618 */
[----:B------:R-:W-:Y:S02]  /*0540*/  ISETP.GE.U32.AND P0, PT, R16, UR16, PT ;  /* 0x0000001010007c0c */ /* 0x000fe4000bf06070 */
[----:B------:R-:W-:Y:S02]  /*0550*/  IADD3 R16, P6, PT, R14, 0x3, RZ ;  /* 0x000000030e107810 */ /* 0x000fe40007fde0ff */
[----:B------:R-:W-:Y:S02]  /*0560*/  ISETP.GE.U32.AND.EX P0, PT, R17, UR17, PT, P0 ;  /* 0x0000001111007c0c */ /* 0x000fe4000bf06100 */
[----:B------:R-:W-:Y:S01]  /*0570*/  @!P5 DADD R2, R2, R20 ;  /* 0x000000000202d229 */ /* 0x000fe20000000014 */
[----:B------:R-:W-:Y:S01]  /*0580*/  ISETP.GE.U32.AND P5, PT, R16, UR16, PT ;  /* 0x0000001010007c0c */ /* 0x000fe2000bfa6070 */
[----:B------:R-:W-:Y:S01]  /*0590*/  IMAD.X R16, RZ, RZ, R24, P6 ;  /* 0x000000ffff107224 */ /* 0x000fe200030e0618 */
[----:B------:R-:W-:-:S04]  /*05a0*/  IADD3 R17, P6, PT, R14, 0x4, RZ ;  /* 0x000000040e117810 */ /* 0x000fc80007fde0ff */
[----:B------:R-:W-:Y:S01]  /*05b0*/  ISETP.GE.U32.AND.EX P5, PT, R16, UR17, PT, P5 ;  /* 0x0000001110007c0c */ /* 0x000fe2000bfa6150 */
[----:B------:R-:W-:Y:S01]  /*05c0*/  @!P4 DADD R2, R2, R22 ;  /* 0x000000000202c229 */ /* 0x000fe20000000016 */
[----:B------:R-:W-:Y:S01]  /*05d0*/  IMAD.X R19, RZ, RZ, R24, P6 ;  /* 0x000000ffff137224 */ /* 0x000fe200030e0618 */
[----:B------:R-:W-:Y:S02]  /*05e0*/  ISETP.GE.U32.AND P4, PT, R17, UR16, PT ;  /* 0x0000001011007c0c */ /* 0x000fe4000bf86070 */
[----:B------:R-:W4:Y:S01]  /*05f0*/  @!P0 LDG.E.64 R16, desc[UR10][R6.64+0x8] ;  /* 0x0000080a06108981 */ /* 0x000f22000c1e1b00 */
[----:B------:R-:W-:Y:S02]  /*0600*/  IADD3 R18, P6, PT, R14, 0x5, RZ ;  /* 0x000000050e127810 */ /* 0x000fe40007fde0ff */
[----:B------:R-:W-:-:S03]  /*0610*/  ISETP.GE.U32.AND.EX P4, PT, R19, UR17, PT, P4 ;  /* 0x0000001113007c0c */ /* 0x000fc6000bf86140 */
[----:B------:R-:W-:Y:S01]  /*0620*/  IMAD.X R19, RZ, RZ, R24, P6 ;  /* 0x000000ffff137224 */ /* 0x000fe200030e0618 */
[----:B--2---:R-:W-:Y:S01]  /*0630*/  @!P3 DADD R2, R2, R12 ;  /* 0x000000000202b229 */ /* 0x004fe2000000000c */
[----:B------:R-:W-:Y:S01]  /*0640*/  ISETP.GE.U32.AND P3, PT, R18, UR16, PT ;  /* 0x0000001012007c0c */ /* 0x000fe2000bf66070 */
[----:B------:R-:W2:Y:S01]  /*0650*/  @!P5 LDG.E.64 R12, desc[UR10][R6.64+0x10] ;  /* 0x0000100a060cd981 */ /* 0x000ea2000c1e1b00 */
[----:B------:R-:W-:Y:S02]  /*0660*/  IADD3 R18, P6, PT, R14, 0x6, RZ ;  /* 0x000000060e127810 */ /* 0x000fe40007fde0ff */
[----:B------:R-:W-:-:S03]  /*0670*/  ISETP.GE.U32.AND.EX P3, PT, R19, UR17, PT, P3 ;  /* 0x0000001113007c0c */ /* 0x000fc6000bf66130 */
[----:B---3--:R-:W-:Y:S01]  /*0680*/  @!P2 DADD R2, R2, R10 ;  /* 0x000000000202a229 */ /* 0x008fe2000000000a */
[--C-:B------:R-:W-:Y:S01]  /*0690*/  IMAD.X R19, RZ, RZ, R24.reuse, P6 ;  /* 0x000000ffff137224 */ /* 0x100fe200030e0618 */
[----:B------:R-:W-:Y:S01]  /*06a0*/  ISETP.GE.U32.AND P2, PT, R18, UR16, PT ;  /* 0x0000001012007c0c */ /* 0x000fe2000bf46070 */
[----:B------:R-:W3:Y:S01]  /*06b0*/  @!P4 LDG.E.64 R10, desc[UR10][R6.64+0x18] ;  /* 0x0000180a060ac981 */ /* 0x000ee2000c1e1b00 */
[----:B------:R-:W-:Y:S02]  /*06c0*/  IADD3 R18, P6, PT, R14, 0x7, RZ ;  /* 0x000000070e127810 */ /* 0x000fe40007fde0ff */
[----:B------:R-:W-:Y:S02]  /*06d0*/  ISETP.GE.U32.AND.EX P2, PT, R19, UR17, PT, P2 ;  /* 0x0000001113007c0c */ /* 0x000fe4000bf46120 */
[----:B------:R-:W-:Y:S01]  /*06e0*/  @!P1 DADD R2, R2, R8 ;  /* 0x0000000002029229 */ /* 0x000fe20000000008 */
[----:B------:R-:W-:Y:S01]  /*06f0*/  IMAD.X R19, RZ, RZ, R24, P6 ;  /* 0x000000ffff137224 */ /* 0x000fe200030e0618 */
[----:B------:R-:W-:Y:S01]  /*0700*/  ISETP.GE.U32.AND P1, PT, R18, UR16, PT ;  /* 0x0000001012007c0c */ /* 0x000fe2000bf26070 */
[----:B------:R-:W5:Y:S01]  /*0710*/  @!P3 LDG.E.64 R8, desc[UR10][R6.64+0x20] ;  /* 0x0000200a0608b981 */ /* 0x000f62000c1e1b00 */
[----:B------:R-:W-:-:S02]  /*0720*/  IADD3 R18, P6, PT, R14, 0x8, RZ ;  /* 0x000000080e127810 */ /* 0x000fc40007fde0ff */
[----:B------:R-:W-:-:S03]  /*0730*/  ISETP.GE.U32.AND.EX P1, PT, R19, UR17, PT, P1 ;  /* 0x0000001113007c0c */ /* 0x000fc6000bf26110 */
[----:B------:R-:W-:Y:S01]  /*0740*/  IMAD.X R20, RZ, RZ, R24, P6 ;  /* 0x000000ffff147224 */ /* 0x000fe200030e0618 */
[----:B------:R-:W-:Y:S02]  /*0750*/  ISETP.GE.U32.AND P6, PT, R18, UR16, PT ;  /* 0x0000001012007c0c */ /* 0x000fe4000bfc6070 */
[----:B------:R-:W5:Y:S02]  /*0760*/  @!P2 LDG.E.64 R18, desc[UR10][R6.64+0x28] ;  /* 0x0000280a0612a981 */ /* 0x000f64000c1e1b00 */
[----:B------:R-:W-:-:S05]  /*0770*/  ISETP.GE.U32.AND.EX P6, PT, R20, UR17, PT, P6 ;  /* 0x0000001114007c0c */ /* 0x000fca000bfc6160 */
[----:B------:R-:W5:Y:S08]  /*0780*/  @!P1 LDG.E.64 R22, desc[UR10][R6.64+0x30] ;  /* 0x0000300a06169981 */ /* 0x000f70000c1e1b00 */
[----:B------:R0:W5:Y:S01]  /*0790*/  @!P6 LDG.E.64 R20, desc[UR10][R6.64+0x38] ;  /* 0x0000380a0614e981 */ /* 0x000162000c1e1b00 */
[----:B----4-:R-:W-:Y:S01]  /*07a0*/  @!P0 DADD R2, R2, R16 ;  /* 0x0000000002028229 */ /* 0x010fe20000000010 */
[----:B------:R-:W-:-:S04]  /*07b0*/  UIADD3 UR4, UP1, UPT, UR4, -0x10, URZ ;  /* 0xfffffff004047890 */ /* 0x000fc8000ff3e0ff */
[----:B------:R-:W-:Y:S02]  /*07c0*/  UIADD3.X UR7, UPT, UPT, UR7, -0x1, URZ, UP1, !UPT ;  /* 0xffffffff07077890 */ /* 0x000fe40008ffe4ff */
[----:B------:R-:W-:-:S04]  /*07d0*/  UISETP.NE.U32.AND UP1, UPT, UR4, URZ, UPT ;  /* 0x000000ff0400728c */ /* 0x000fc8000bf25070 */
[----:B------:R-:W-:Y:S01]  /*07e0*/  UISETP.NE.AND.EX UP1, UPT, UR7, URZ, UPT, UP1 ;  /* 0x000000ff0700728c */ /* 0x000fe2000bf25310 */
[----:B------:R-:W-:-:S05]  /*07f0*/  IADD3 R14, P0, PT, R14, 0x10, RZ ;  /* 0x000000100e0e7810 */ /* 0x000fca0007f1e0ff */
[----:B------:R-:W-:Y:S01]  /*0800*/  IMAD.X R24, RZ, RZ, R24, P0 ;  /* 0x000000ffff187224 */ /* 0x000fe200000e0618 */
[----:B--2---:R-:W-:-:S08]  /*0810*/  @!P5 DADD R2, R2, R12 ;  /* 0x000000000202d229 */ /* 0x004fd0000000000c */
[----:B---3--:R-:W-:-:S08]  /*0820*/  @!P4 DADD R2, R2, R10 ;  /* 0x000000000202c229 */ /* 0x008fd0000000000a */
[----:B-----5:R-:W-:-:S08]  /*0830*/  @!P3 DADD R2, R2, R8 ;  /* 0x000000000202b229 */ /* 0x020fd00000000008 */
[----:B------:R-:W-:-:S08]  /*0840*/  @!P2 DADD R2, R2, R18 ;  /* 0x000000000202a229 */ /* 0x000fd00000000012 */
[----:B------:R-:W-:Y:S01]  /*0850*/  @!P1 DADD R2, R2, R22 ;  /* 0x0000000002029229 */ /* 0x000fe20000000016 */
[----:B0-----:R-:W-:-:S05]  /*0860*/  IADD3 R6, P1, PT, R6, 0x80, RZ ;  /* 0x0000008006067810 */ /* 0x001fca0007f3e0ff */
[----:B------:R-:W-:Y:S02]  /*0870*/  IMAD.X R7, RZ, RZ, R7, P1 ;  /* 0x000000ffff077224 */ /* 0x000fe400008e0607 */
[----:B------:R-:W-:Y:S01]  /*0880*/  @!P6 DADD R2, R2, R20 ;  /* 0x000000000202e229 */ /* 0x000fe20000000014 */
[----:B------:R-:W-:Y:S10]  /*0890*/  BRA.U UP1, `(.L_x_14) ;  /* 0xfffffff901647547 */ /* 0x000ff4000b83ffff */
.L_x_13:
        /* <DEDUP_REMOVED lines=61> */
.L_x_15:
        /* <DEDUP_REMOVED lines=37> */
.L_x_16:
[----:B------:R-:W-:Y:S05]  /*0ec0*/  BRA.U !UP0, `(.L_x_12) ;  /* 0x0000000108547547 */ /* 0x000fea000b800000 */
[----:B------:R-:W0:Y:S01]  /*0ed0*/  LDCU.64 UR8, c[0x0][0x380] ;  /* 0x00007000ff0877ac */ /* 0x000e220008000a00 */
[----:B------:R-:W-:Y:S01]  /*0ee0*/  IADD3 R8, P0, PT, R4, UR5, RZ ;  /* 0x0000000504087c10 */ /* 0x000fe2000ff1e0ff */
[----:B------:R-:W1:Y:S03]  /*0ef0*/  LDCU.64 UR14, c[0x0][0x388] ;  /* 0x00007100ff0e77ac */ /* 0x000e660008000a00 */
[----:B------:R-:W-:Y:S02]  /*0f00*/  IADD3.X R15, PT, PT, R15, UR6, RZ, P0, !PT ;  /* 0x000000060f0f7c10 */ /* 0x000fe400087fe4ff */
[----:B0-----:R-:W-:-:S04]  /*0f10*/  LEA R6, P1, R8, UR8, 0x3 ;  /* 0x0000000808067c11 */ /* 0x001fc8000f8218ff */
[----:B-1----:R-:W-:-:S09]  /*0f20*/  LEA.HI.X R7, R8, UR9, R15, 0x3, P1 ;  /* 0x0000000908077c11 */ /* 0x002fd200088f1c0f */
.L_x_17:
        /* <DEDUP_REMOVED lines=15> */
.L_x_12:
[----:B------:R-:W0:Y:S01]  /*1020*/  S2UR UR5, SR_CgaCtaId ;  /* 0x00000000000579c3 */ /* 0x000e220000008800 */
[----:B------:R-:W-:Y:S01]  /*1030*/  UMOV UR4, 0x400 ;  /* 0x0000040000047882 */ /* 0x000fe20000000000 */
[----:B-1----:R-:W-:Y:S01]  /*1040*/  ISETP.NE.AND P0, PT, R0, RZ, PT ;  /* 0x000000ff0000720c */ /* 0x002fe20003f05270 */
[----:B0-----:R-:W-:-:S06]  /*1050*/  ULEA UR5, UR5, UR4, 0x18 ;  /* 0x0000000405057291 */ /* 0x001fcc000f8ec0ff */
[----:B------:R-:W-:-:S05]  /*1060*/  LEA R5, R0, UR5, 0x3 ;  /* 0x0000000500057c11 */ /* 0x000fca000f8e18ff */
[----:B------:R0:W-:Y:S01]  /*1070*/  STS.64 [R5], R2 ;  /* 0x0000000205007388 */ /* 0x0001e20000000a00 */
[----:B------:R-:W-:Y:S06]  /*1080*/  BAR.SYNC.DEFER_BLOCKING 0x0 ;  /* 0x0000000000007b1d */ /* 0x000fec0000010000 */
[----:B------:R-:W1:Y:S01]  /*1090*/  LDS.64 R8, [UR5] ;  /* 0x00000005ff087984 */ /* 0x000e620008000a00 */
[----:B------:R-:W-:Y:S05]  /*10a0*/  @P0 EXIT ;  /* 0x000000000000094d */ /* 0x000fea0003800000 */
[----:B------:R-:W-:-:S09]  /*10b0*/  UISETP.GE.U32.AND UP0, UPT, UR12, 0x2, UPT ;  /* 0x000000020c00788c */ /* 0x000fd2000bf06070 */
[----:B------:R-:W-:Y:S05]  /*10c0*/  BRA.U !UP0, `(.L_x_18) ;  /* 0x00000005088c7547 */ /* 0x000fea000b800000 */
[----:B------:R-:W-:Y:S02]  /*10d0*/  UIADD3 UR4, UPT, UPT, UR12, -0x2, URZ ;  /* 0xfffffffe0c047890 */ /* 0x000fe4000fffe0ff */
[----:B------:R-:W-:Y:S02]  /*10e0*/  UIADD3 UR7, UP1, UPT, UR12, -0x1, URZ ;  /* 0xffffffff0c077890 */ /* 0x000fe4000ff3e0ff */
[----:B------:R-:W-:Y:S02]  /*10f0*/  UISETP.GE.U32.AND UP2, UPT, UR4, 0xf, UPT ;  /* 0x0000000f0400788c */ /* 0x000fe4000bf46070 */
[----:B------:R-:W-:Y:S01]  /*1100*/  ULOP3.LUT UR15, UR7, 0xf, URZ, 0xc0, !UPT ;  /* 0x0000000f070f7892 */ /* 0x000fe2000f8ec0ff */
[----:B------:R-:W-:Y:S01]  /*1110*/  UMOV UR6, 0x1 ;  /* 0x0000000100067882 */ /* 0x000fe20000000000 */
[----:B------:R-:W-:Y:S02]  /*1120*/  UIADD3.X UR16, UPT, UPT, URZ, -0x1, URZ, UP1, !UPT ;  /* 0xffffffffff107890 */ /* 0x000fe40008ffe4ff */
[----:B------:R-:W-:-:S04]  /*1130*/  UISETP.NE.U32.AND UP0, UPT, UR15, URZ, UPT ;  /* 0x000000ff0f00728c */ /* 0x000fc8000bf05070 */
[----:B------:R-:W-:Y:S01]  /*1140*/  UISETP.NE.AND.EX UP0, UPT, URZ, URZ, UPT, UP0 ;  /* 0x000000ffff00728c */ /* 0x000fe2000bf05300 */
[----:B------:R-:W-:Y:S10]  /*1150*/  BRA.U !UP2, `(.L_x_19) ;  /* 0x000000010a947547 */ /* 0x000ff4000b800000 */
[----:B------:R-:W-:Y:S02]  /*1160*/  UIADD3 UR8, UPT, UPT, UR5, 0x40, URZ ;  /* 0x0000004005087890 */ /* 0x000fe4000fffe0ff */
[----:B------:R-:W-:Y:S01]  /*1170*/  ULOP3.LUT UR14, UR7, 0xfffffff0, URZ, 0xc0, !UPT ;  /* 0xfffffff0070e7892 */ /* 0x000fe2000f8ec0ff */
[----:B------:R-:W-:Y:S01]  /*1180*/  UMOV UR6, 0x1 ;  /* 0x0000000100067882 */ /* 0x000fe20000000000 */
[----:B------:R-:W-:-:S10]  /*1190*/  UMOV UR4, URZ ;  /* 0x000000ff00047c82 */ /* 0x000fd40008000000 */
.L_x_20:
[----:B0-----:R-:W1:Y:S01]  /*11a0*/  LDS.64 R2, [UR8+-0x38] ;  /* 0xffffc808ff027984 */ /* 0x001e620008000a00 */
[----:B------:R-:W-:-:S03]  /*11b0*/  UIADD3 UR6, UP1, UPT, UR6, 0x10, URZ ;  /* 0x0000001006067890 */ /* 0x000fc6000ff3e0ff */
[----:B------:R-:W0:Y:S01]  /*11c0*/  LDS.128 R12, [UR8+-0x30] ;  /* 0xffffd008ff0c7984 */ /* 0x000e220008000c00 */
[----:B------:R-:W-:Y:S02]  /*11d0*/  UIADD3.X UR4, UPT, UPT, URZ, UR4, URZ, UP1, !UPT ;  /* 0x00000004ff047290 */ /* 0x000fe40008ffe4ff */
[----:B------:R-:W-:Y:S01]  /*11e0*/  UIADD3 UR9, UP1, UPT, UR6, -UR14, URZ ;  /* 0x8000000e06097290 */ /* 0x000fe2000ff3e0ff */
[----:B------:R-:W2:Y:S03]  /*11f0*/  LDS.128 R4, [UR8+-0x20] ;  /* 0xffffe008ff047984 */ /* 0x000ea60008000c00 */
[----:B------:R-:W-:Y:S02]  /*1200*/  UIADD3.X UR13, UPT, UPT, UR4, ~UR16, URZ, UP1, !UPT ;  /* 0x80000010040d7290 */ /* 0x000fe40008ffe4ff */
[----:B------:R-:W-:-:S04]  /*1210*/  UISETP.NE.U32.AND UP1, UPT, UR9, 0x1, UPT ;  /* 0x000000010900788c */ /* 0x000fc8000bf25070 */
[----:B------:R-:W-:Y:S01]  /*1220*/  UISETP.NE.AND.EX UP1, UPT, UR13, URZ, UPT, UP1 ;  /* 0x000000ff0d00728c */ /* 0x000fe2000bf25310 */
[----:B-1----:R-:W-:Y:S01]  /*1230*/  DADD R2, R2, R8 ;  /* 0x0000000002027229 */ /* 0x002fe20000000008 */
[----:B------:R-:W1:Y:S07]  /*1240*/  LDS.128 R8, [UR8+-0x10] ;  /* 0xfffff008ff087984 */ /* 0x000e6e0008000c00 */
[----:B0-----:R-:W-:-:S08]  /*1250*/  DADD R2, R2, R12 ;  /* 0x0000000002027229 */ /* 0x001fd0000000000c */
[----:B------:R-:W-:Y:S01]  /*1260*/  DADD R2, R14, R2 ;  /* 0x000000000e027229 */ /* 0x000fe20000000002 */
[----:B------:R-:W0:Y:S07]  /*1270*/  LDS.128 R12, [UR8] ;  /* 0x00000008ff0c7984 */ /* 0x000e2e0008000c00 */
[----:B--2---:R-:W-:-:S08]  /*1280*/  DADD R2, R2, R4 ;  /* 0x0000000002027229 */ /* 0x004fd00000000004 */
[----:B------:R-:W-:Y:S01]  /*1290*/  DADD R2, R6, R2 ;  /* 0x0000000006027229 */ /* 0x000fe20000000002 */
[----:B------:R-:W2:Y:S07]  /*12a0*/  LDS.128 R4, [UR8+0x10] ;  /* 0x00001008ff047984 */ /* 0x000eae0008000c00 */
[----:B-1----:R-:W-:-:S08]  /*12b0*/  DADD R2, R2, R8 ;  /* 0x0000000002027229 */ /* 0x002fd00000000008 */
[----:B------:R-:W-:Y:S01]  /*12c0*/  DADD R2, R10, R2 ;  /* 0x000000000a027229 */ /* 0x000fe20000000002 */
[----:B------:R-:W1:Y:S07]  /*12d0*/  LDS.128 R8, [UR8+0x20] ;  /* 0x00002008ff087984 */ /* 0x000e6e0008000c00 */
[----:B0-----:R-:W-:-:S08]  /*12e0*/  DADD R2, R2, R12 ;  /* 0x0000000002027229 */ /* 0x001fd0000000000c */
[----:B------:R-:W-:Y:S01]  /*12f0*/  DADD R2, R14, R2 ;  /* 0x000000000e027229 */ /* 0x000fe20000000002 */
[----:B------:R-:W0:Y:S07]  /*1300*/  LDS.128 R12, [UR8+0x30] ;  /* 0x00003008ff0c7984 */ /* 0x000e2e0008000c00 */
[----:B--2---:R-:W-:Y:S01]  /*1310*/  DADD R2, R2, R4 ;  /* 0x0000000002027229 */ /* 0x004fe20000000004 */
[----:B------:R-:W2:Y:S01]  /*1320*/  LDS.64 R4, [UR8+0x40] ;  /* 0x00004008ff047984 */ /* 0x000ea20008000a00 */
[----:B------:R-:W-:-:S06]  /*1330*/  UIADD3 UR8, UPT, UPT, UR8, 0x80, URZ ;  /* 0x0000008008087890 */ /* 0x000fcc000fffe0ff */
[----:B------:R-:W-:-:S08]  /*1340*/  DADD R2, R6, R2 ;  /* 0x0000000006027229 */ /* 0x000fd00000000002 */
[----:B-1----:R-:W-:-:S08]  /*1350*/  DADD R2, R2, R8 ;  /* 0x0000000002027229 */ /* 0x002fd00000000008 */
[----:B------:R-:W-:-:S08]  /*1360*/  DADD R2, R10, R2 ;  /* 0x000000000a027229 */ /* 0x000fd00000000002 */
[----:B0-----:R-:W-:-:S08]  /*1370*/  DADD R2, R2, R12 ;  /* 0x0000000002027229 */ /* 0x001fd0000000000c */
[----:B------:R-:W-:-:S08]  /*1380*/  DADD R2, R14, R2 ;  /* 0x000000000e027229 */ /* 0x000fd00000000002 */
[----:B--2---:R-:W-:Y:S01]  /*1390*/  DADD R8, R2, R4 ;  /* 0x0000000002087229 */ /* 0x004fe20000000004 */
[----:B------:R-:W-:Y:S10]  /*13a0*/  BRA.U UP1, `(.L_x_20) ;  /* 0xfffffffd017c7547 */ /* 0x000ff4000b83ffff */
.L_x_19:
[----:B------:R-:W-:Y:S05]  /*13b0*/  BRA.U !UP0, `(.L_x_18) ;  /* 0x0000000108d07547 */ /* 0x000fea000b800000 */
[----:B------:R-:W-:Y:S02]  /*13c0*/  UISETP.GE.U32.AND UP0, UPT, UR15, 0x8, UPT ;  /* 0x000000080f00788c */ /* 0x000fe4000bf06070 */
[----:B------:R-:W-:Y:S02]  /*13d0*/  ULOP3.LUT UR8, UR7, 0x7, URZ, 0xc0, !UPT ;  /* 0x0000000707087892 */ /* 0x000fe4000f8ec0ff */
[----:B------:R-:W-:Y:S02]  /*13e0*/  UISETP.GE.U32.AND.EX UP0, UPT, URZ, URZ, UPT, UP0 ;  /* 0x000000ffff00728c */ /* 0x000fe4000bf06100 */
[----:B------:R-:W-:-:S04]  /*13f0*/  UISETP.NE.U32.AND UP1, UPT, UR8, URZ, UPT ;  /* 0x000000ff0800728c */ /* 0x000fc8000bf25070 */
[----:B------:R-:W-:-:S03]  /*1400*/  UISETP.NE.AND.EX UP1, UPT, URZ, URZ, UPT, UP1 ;  /* 0x000000ffff00728c */ /* 0x000fc6000bf25310 */
[----:B------:R-:W-:Y:S08]  /*1410*/  BRA.U !UP0, `(.L_x_21) ;  /* 0x0000000108487547 */ /* 0x000ff0000b800000 */
[----:B------:R-:W-:Y:S02]  /*1420*/  ULEA UR4, UR6, UR5, 0x3 ;  /* 0x0000000506047291 */ /* 0x000fe4000f8e18ff */
[----:B------:R-:W-:-:S07]  /*1430*/  UIADD3 UR6, UPT, UPT, UR6, 0x8, URZ ;  /* 0x0000000806067890 */ /* 0x000fce000fffe0ff */
[----:B0-----:R-:W1:Y:S04]  /*1440*/  LDS.64 R2, [UR4] ;  /* 0x00000004ff027984 */ /* 0x001e680008000a00 */
[----:B------:R-:W0:Y:S04]  /*1450*/  LDS.64 R4, [UR4+0x8] ;  /* 0x00000804ff047984 */ /* 0x000e280008000a00 */
[----:B------:R-:W2:Y:S04]  /*1460*/  LDS.64 R6, [UR4+0x10] ;  /* 0x00001004ff067984 */ /* 0x000ea80008000a00 */
[----:B------:R-:W3:Y:S04]  /*1470*/  LDS.64 R10, [UR4+0x18] ;  /* 0x00001804ff0a7984 */ /* 0x000ee80008000a00 */
[----:B------:R-:W4:Y:S01]  /*1480*/  LDS.64 R12, [UR4+0x20] ;  /* 0x00002004ff0c7984 */ /* 0x000f220008000a00 */
[----:B-1----:R-:W-:-:S03]  /*1490*/  DADD R2, R8, R2 ;  /* 0x0000000008027229 */ /* 0x002fc60000000002 */
[----:B------:R-:W1:Y:S05]  /*14a0*/  LDS.64 R8, [UR4+0x28] ;  /* 0x00002804ff087984 */ /* 0x000e6a0008000a00 */
[----:B0-----:R-:W-:Y:S01]  /*14b0*/  DADD R2, R2, R4 ;  /* 0x0000000002027229 */ /* 0x001fe20000000004 */
[----:B------:R-:W0:Y:S07]  /*14c0*/  LDS.64 R4, [UR4+0x30] ;  /* 0x00003004ff047984 */ /* 0x000e2e0008000a00 */
[----:B--2---:R-:W-:Y:S01]  /*14d0*/  DADD R2, R2, R6 ;  /* 0x0000000002027229 */ /* 0x004fe20000000006 */
[----:B------:R-:W2:Y:S07]  /*14e0*/  LDS.64 R6, [UR4+0x38] ;  /* 0x00003804ff067984 */ /* 0x000eae0008000a00 */
[----:B---3--:R-:W-:-:S08]  /*14f0*/  DADD R2, R2, R10 ;  /* 0x0000000002027229 */ /* 0x008fd0000000000a */
[----:B----4-:R-:W-:-:S08]  /*1500*/  DADD R2, R2, R12 ;  /* 0x0000000002027229 */ /* 0x010fd0000000000c */
[----:B-1----:R-:W-:-:S08]  /*1510*/  DADD R2, R2, R8 ;  /* 0x0000000002027229 */ /* 0x002fd00000000008 */
[----:B0-----:R-:W-:-:S08]  /*1520*/  DADD R2, R2, R4 ;  /* 0x0000000002027229 */ /* 0x001fd00000000004 */
[----:B--2---:R-:W-:-:S11]  /*1530*/  DADD R8, R2, R6 ;  /* 0x0000000002087229 */ /* 0x004fd60000000006 */
.L_x_21:
        /* <DEDUP_REMOVED lines=8> */
[----:B------:R-:W-:Y:S02]  /*15c0*/  ULEA UR8, UR6, UR5, 0x3 ;  /* 0x0000000506087291 */ /* 0x000fe4000f8e18ff */
[----:B------:R-:W-:-:S07]  /*15d0*/  UIADD3 UR6, UPT, UPT, UR6, 0x4, URZ ;  /* 0x0000000406067890 */ /* 0x000fce000fffe0ff */
[----:B0-----:R-:W1:Y:S04]  /*15e0*/  LDS.64 R2, [UR8] ;  /* 0x00000008ff027984 */ /* 0x001e680008000a00 */
[----:B------:R-:W0:Y:S04]  /*15f0*/  LDS.64 R4, [UR8+0x8] ;  /* 0x00000808ff047984 */ /* 0x000e280008000a00 */
[----:B------:R-:W2:Y:S04]  /*1600*/  LDS.64 R6, [UR8+0x10] ;  /* 0x00001008ff067984 */ /* 0x000ea80008000a00 */
[----:B------:R-:W3:Y:S01]  /*1610*/  LDS.64 R10, [UR8+0x18] ;  /* 0x00001808ff0a7984 */ /* 0x000ee20008000a00 */
[----:B-1----:R-:W-:-:S08]  /*1620*/  DADD R2, R8, R2 ;  /* 0x0000000008027229 */ /* 0x002fd00000000002 */
[----:B0-----:R-:W-:-:S08]  /*1630*/  DADD R2, R2, R4 ;  /* 0x0000000002027229 */ /* 0x001fd00000000004 */
[----:B--2---:R-:W-:-:S08]  /*1640*/  DADD R2, R2, R6 ;  /* 0x0000000002027229 */ /* 0x004fd00000000006 */
[----:B---3--:R-:W-:-:S11]  /*1650*/  DADD R8, R2, R10 ;  /* 0x0000000002087229 */ /* 0x008fd6000000000a */
.L_x_22:
[----:B------:R-:W-:Y:S05]  /*1660*/  BRA.U !UP1, `(.L_x_18) ;  /* 0x0000000109247547 */ /* 0x000fea000b800000 */
[----:B------:R-:W-:-:S12]  /*1670*/  ULEA UR6, UR6, UR5, 0x3 ;  /* 0x0000000506067291 */ /* 0x000fd8000f8e18ff */
.L_x_23:
[----:B0-----:R-:W1:Y:S01]  /*1680*/  LDS.64 R2, [UR6] ;  /* 0x00000006ff027984 */ /* 0x001e620008000a00 */
[----:B------:R-:W-:Y:S02]  /*1690*/  UIADD3 UR7, UP0, UPT, UR7, -0x1, URZ ;  /* 0xffffffff07077890 */ /* 0x000fe4000ff1e0ff */
[----:B------:R-:W-:Y:S02]  /*16a0*/  UIADD3 UR6, UPT, UPT, UR6, 0x8, URZ ;  /* 0x0000000806067890 */ /* 0x000fe4000fffe0ff */
[----:B------:R-:W-:Y:S02]  /*16b0*/  UIADD3.X UR4, UPT, UPT, UR4, -0x1, URZ, UP0, !UPT ;  /* 0xffffffff04047890 */ /* 0x000fe400087fe4ff */
[----:B------:R-:W-:-:S04]  /*16c0*/  UISETP.NE.U32.AND UP0, UPT, UR7, URZ, UPT ;  /* 0x000000ff0700728c */ /* 0x000fc8000bf05070 */
[----:B------:R-:W-:Y:S01]  /*16d0*/  UISETP.NE.AND.EX UP0, UPT, UR4, URZ, UPT, UP0 ;  /* 0x000000ff0400728c */ /* 0x000fe2000bf05300 */
[----:B-1----:R-:W-:-:S08]  /*16e0*/  DADD R8, R2, R8 ;  /* 0x0000000002087229 */ /* 0x002fd00000000008 */
[----:B------:R-:W-:Y:S05]  /*16f0*/  BRA.U UP0, `(.L_x_23) ;  /* 0xfffffffd00e07547 */ /* 0x000fea000b83ffff */
.L_x_18:
[----:B0-----:R-:W1:Y:S02]  /*1700*/  LDC.64 R2, c[0x0][0x390] ;  /* 0x0000e400ff027b82 */ /* 0x001e640000000a00 */
[----:B-1----:R-:W-:Y:S01]  /*1710*/  REDG.E.ADD.F64.RN.STRONG.GPU desc[UR10][R2.64], R8 ;  /* 0x00000008020079a6 */ /* 0x002fe2000c12ff0a */
[----:B------:R-:W-:Y:S05]  /*1720*/  EXIT ;  /* 0x000000000000794d */ /* 0x000fea0003800000 */
.L_x_24:
        /* <DEDUP_REMOVED lines=13> */
.L_x_39:


//--------------------- .text._Z14sumKernelFixedPKdmPdm --------------------------
	.section	.text._Z14sumKernelFixedPKdmPdm,"ax",@progbits
	.align	128
        .global         _Z14sumKernelFixedPKdmPdm
        .type           _Z14sumKernelFixedPKdmPdm,@function
        .size           _Z14sumKernelFixedPKdmPdm,(.L_x_40 - _Z14sumKernelFixedPKdmPdm)
        .other          _Z14sumKernelFixedPKdmPdm,@"STO_CUDA_ENTRY STV_DEFAULT"
_Z14sumKernelFixedPKdmPdm:
.text._Z14sumKernelFixedPKdmPdm:
        /* <DEDUP_REMOVED lines=35> */
.L_x_27:
        /* <DEDUP_REMOVED lines=103> */
.L_x_26:
        /* <DEDUP_REMOVED lines=61> */
.L_x_28:
        /* <DEDUP_REMOVED lines=37> */
.L_x_29:
[----:B------:R-:W-:Y:S05]  /*0ec0*/  BRA.U !UP0, `(.L_x_25) ;  /* 0x0000000108547547 */ /* 0x000fea000b800000 */
[----:B------:R-:W0:Y:S01]  /*0ed0*/  LDCU.64 UR8, c[0x0][0x380] ;  /* 0x00007000ff0877ac */ /* 0x000e220008000a00 */
[----:B------:R-:W-:Y:S01]  /*0ee0*/  IADD3 R8, P0, PT, R4, UR5, RZ ;  /* 0x0000000504087c10 */ /* 0x000fe2000ff1e0ff */
[----:B------:R-:W1:Y:S03]  /*0ef0*/  LDCU.64 UR14, c[0x0][0x388] ;  /* 0x00007100ff0e77ac */ /* 0x000e660008000a00 */
[----:B------:R-:W-:Y:S02]  /*0f00*/  IADD3.X R15, PT, PT, R15, UR6, RZ, P0, !PT ;  /* 0x000000060f0f7c10 */ /* 0x000fe400087fe4ff */
[----:B0-----:R-:W-:-:S04]  /*0f10*/  LEA R6, P1, R8, UR8, 0x3 ;  /* 0x0000000808067c11 */ /* 0x001fc8000f8218ff */
[----:B-1----:R-:W-:-:S09]  /*0f20*/  LEA.HI.X R7, R8, UR9, R15, 0x3, P1 ;  /* 0x0000000908077c11 */ /* 0x002fd200088f1c0f */
.L_x_30:
        /* <DEDUP_REMOVED lines=15> */
.L_x_25:
[----:B------:R-:W0:Y:S01]  /*1020*/  S2UR UR5, SR_CgaCtaId ;  /* 0x00000000000579c3 */ /* 0x000e220000008800 */
[----:B------:R-:W-:Y:S01]  /*1030*/  UMOV UR4, 0x400 ;  /* 0x0000040000047882 */ /* 0x000fe20000000000 */
[----:B------:R-:W-:Y:S01]  /*1040*/  UISETP.GE.U32.AND UP0, UPT, UR12, 0x2, UPT ;  /* 0x000000020c00788c */ /* 0x000fe2000bf06070 */
[----:B-1----:R-:W-:Y:S01]  /*1050*/  ISETP.NE.AND P1, PT, R0, RZ, PT ;  /* 0x000000ff0000720c */ /* 0x002fe20003f25270 */
[----:B0-----:R-:W-:-:S06]  /*1060*/  ULEA UR4, UR5, UR4, 0x18 ;  /* 0x0000000405047291 */ /* 0x001fcc000f8ec0ff */
[----:B------:R-:W-:-:S05]  /*1070*/  LEA R7, R0, UR4, 0x3 ;  /* 0x0000000400077c11 */ /* 0x000fca000f8e18ff */
[----:B------:R0:W-:Y:S01]  /*1080*/  STS.64 [R7], R2 ;  /* 0x0000000207007388 */ /* 0x0001e20000000a00 */
[----:B------:R-:W-:Y:S06]  /*1090*/  BAR.SYNC.DEFER_BLOCKING 0x0 ;  /* 0x0000000000007b1d */ /* 0x000fec0000010000 */
[----:B------:R-:W-:Y:S05]  /*10a0*/  BRA.U !UP0, `(.L_x_31) ;  /* 0x0000000108347547 */ /* 0x000fea000b800000 */
[----:B------:R-:W-:-:S07]  /*10b0*/  IMAD.MOV.U32 R4, RZ, RZ, 0x1 ;  /* 0x00000001ff047424 */ /* 0x000fce00078e00ff */
.L_x_32:
[----:B------:R-:W-:-:S04]  /*10c0*/  IMAD.SHL.U32 R8, R4, 0x2, RZ ;  /* 0x0000000204087824 */ /* 0x000fc800078e00ff */
[----:B0-----:R-:W-:-:S05]  /*10d0*/  VIADD R3, R8, 0xffffffff ;  /* 0xffffffff08037836 */ /* 0x001fca0000000000 */
        /* <DEDUP_REMOVED lines=9> */
[----:B-1----:R-:W-:Y:S05]  /*1170*/  @!P0 BRA `(.L_x_32) ;  /* 0xfffffffc00d08947 */ /* 0x002fea000383ffff */
.L_x_31:
[----:B------:R-:W-:Y:S05]  /*1180*/  @P1 EXIT ;  /* 0x000000000000194d */ /* 0x000fea0003800000 */
[----:B------:R-:W1:Y:S01]  /*1190*/  S2UR UR5, SR_CgaCtaId ;  /* 0x00000000000579c3 */ /* 0x000e620000008800 */
[----:B------:R-:W-:-:S07]  /*11a0*/  UMOV UR4, 0x400 ;  /* 0x0000040000047882 */ /* 0x000fce0000000000 */
[----:B------:R-:W2:Y:S01]  /*11b0*/  LDC.64 R4, c[0x0][0x390] ;  /* 0x0000e400ff047b82 */ /* 0x000ea20000000a00 */
[----:B-1----:R-:W-:-:S09]  /*11c0*/  ULEA UR4, UR5, UR4, 0x18 ;  /* 0x0000000405047291 */ /* 0x002fd2000f8ec0ff */
[----:B0-----:R-:W2:Y:S04]  /*11d0*/  LDS.64 R2, [UR4] ;  /* 0x00000004ff027984 */ /* 0x001ea80008000a00 */
[----:B--2---:R-:W-:Y:S01]  /*11e0*/  REDG.E.ADD.F64.RN.STRONG.GPU desc[UR10][R4.64], R2 ;  /* 0x00000002040079a6 */ /* 0x004fe2000c12ff0a */
[----:B------:R-:W-:Y:S05]  /*11f0*/  EXIT ;  /* 0x000000000000794d */ /* 0x000fea0003800000 */
.L_x_33:
        /* <DEDUP_REMOVED lines=16> */
.L_x_40:


//--------------------- .text._Z9sumKernelPKdmPd  --------------------------
	.section	.text._Z9sumKernelPKdmPd,"ax",@progbits
	.align	128
        .global         _Z9sumKernelPKdmPd
        .type           _Z9sumKernelPKdmPd,@function
        .size           _Z9sumKernelPKdmPd,(.L_x_41 - _Z9sumKernelPKdmPd)
        .other          _Z9sumKernelPKdmPd,@"STO_CUDA_ENTRY STV_DEFAULT"
_Z9sumKernelPKdmPd:
.text._Z9sumKernelPKdmPd:
[----:B------:R-:W-:Y:S01]  /*0000*/  LDC R1, c[0x0][0x37c] ;  /* 0x0000df00ff017b82 */ /* 0x000fe20000000800 */
[----:B------:R-:W0:Y:S07]  /*0010*/  S2R R9, SR_TID.X ;  /* 0x0000000000097919 */ /* 0x000e2e0000002100 */
[----:B------:R-:W0:Y:S01]  /*0020*/  S2UR UR4, SR_CTAID.X ;  /* 0x00000000000479c3 */ /* 0x000e220000002500 */
[----:B------:R-:W1:Y:S01]  /*0030*/  LDCU.64 UR6, c[0x0][0x388] ;  /* 0x00007100ff0677ac */ /* 0x000e620008000a00 */
[----:B------:R-:W-:-:S06]  /*0040*/  CS2R R2, SRZ ;  /* 0x0000000000027805 */ /* 0x000fcc000001ff00 */
[----:B------:R-:W0:Y:S02]  /*0050*/  LDC R8, c[0x0][0x360] ;  /* 0x0000d800ff087b82 */ /* 0x000e240000000800 */
[----:B0-----:R-:W-:-:S05]  /*0060*/  IMAD R0, R8, UR4, R9 ;  /* 0x0000000408007c24 */ /* 0x001fca000f8e0209 */
[----:B-1----:R-:W-:-:S04]  /*0070*/  ISETP.GE.U32.AND P0, PT, R0, UR6, PT ;  /* 0x0000000600007c0c */ /* 0x002fc8000bf06070 */
[----:B------:R-:W-:Y:S01]  /*0080*/  ISETP.GE.U32.AND.EX P0, PT, RZ, UR7, PT, P0 ;  /* 0x00000007ff007c0c */ /* 0x000fe2000bf06100 */
[----:B------:R-:W0:-:S12]  /*0090*/  LDCU.64 UR6, c[0x0][0x358] ;  /* 0x00006b00ff0677ac */ /* 0x000e180008000a00 */
[----:B------:R-:W1:Y:S02]  /*00a0*/  @!P0 LDC.64 R4, c[0x0][0x380] ;  /* 0x0000e000ff048b82 */ /* 0x000e640000000a00 */
[----:B-1----:R-:W-:-:S04]  /*00b0*/  @!P0 LEA R4, P1, R0, R4, 0x3 ;  /* 0x0000000400048211 */ /* 0x002fc800078218ff */
[----:B------:R-:W-:-:S05]  /*00c0*/  @!P0 LEA.HI.X R5, R0, R5, RZ, 0x3, P1 ;  /* 0x0000000500058211 */ /* 0x000fca00008f1cff */
[----:B0-----:R-:W2:Y:S01]  /*00d0*/  @!P0 LDG.E.64 R2, desc[UR6][R4.64] ;  /* 0x0000000604028981 */ /* 0x001ea2000c1e1b00 */
[----:B------:R-:W0:Y:S01]  /*00e0*/  S2UR UR5, SR_CgaCtaId ;  /* 0x00000000000579c3 */ /* 0x000e220000008800 */
[----:B------:R-:W-:Y:S01]  /*00f0*/  UMOV UR4, 0x400 ;  /* 0x0000040000047882 */ /* 0x000fe20000000000 */
[----:B------:R-:W-:Y:S02]  /*0100*/  ISETP.GE.U32.AND P1, PT, R8, 0x2, PT ;  /* 0x000000020800780c */ /* 0x000fe40003f26070 */
[----:B------:R-:W-:Y:S01]  /*0110*/  ISETP.NE.AND P0, PT, R9, RZ, PT ;  /* 0x000000ff0900720c */ /* 0x000fe20003f05270 */
[----:B0-----:R-:W-:-:S06]  /*0120*/  ULEA UR4, UR5, UR4, 0x18 ;  /* 0x0000000405047291 */ /* 0x001fcc000f8ec0ff */
[----:B------:R-:W-:-:S05]  /*0130*/  LEA R7, R9, UR4, 0x3 ;  /* 0x0000000409077c11 */ /* 0x000fca000f8e18ff */
[----:B--2---:R0:W-:Y:S01]  /*0140*/  STS.64 [R7], R2 ;  /* 0x0000000207007388 */ /* 0x0041e20000000a00 */
[----:B------:R-:W-:Y:S06]  /*0150*/  BAR.SYNC.DEFER_BLOCKING 0x0 ;  /* 0x0000000000007b1d */ /* 0x000fec0000010000 */
[----:B------:R-:W-:Y:S05]  /*0160*/  @!P1 BRA `(.L_x_34) ;  /* 0x0000000000349947 */ /* 0x000fea0003800000 */
[----:B------:R-:W-:-:S07]  /*0170*/  IMAD.MOV.U32 R0, RZ, RZ, 0x1 ;  /* 0x00000001ff007424 */ /* 0x000fce00078e00ff */
.L_x_35:
        /* <DEDUP_REMOVED lines=10> */
[----:B------:R-:W-:-:S13]  /*0220*/  ISETP.GE.U32.AND P1, PT, R11, R8, PT ;  /* 0x000000080b00720c */ /* 0x000fda0003f26070 */
[----:B-1----:R-:W-:Y:S05]  /*0230*/  @!P1 BRA `(.L_x_35) ;  /* 0xfffffffc00d09947 */ /* 0x002fea000383ffff */
.L_x_34:
        /* <DEDUP_REMOVED lines=8> */
.L_x_36:
        /* <DEDUP_REMOVED lines=12> */
.L_x_41:


//--------------------- .nv.shared._Z20sumPartialSumsKernelPKdmPd --------------------------
	.section	.nv.shared._Z20sumPartialSumsKernelPKdmPd,"aw",@nobits
	.sectionflags	@""
	.align	16
	.zero		1024


//--------------------- .nv.shared.reserved.0     --------------------------
	.section	.nv.shared.reserved.0,"aw",@nobits
	.weak		__nv_reservedSMEM_offset_0_alias
	.size		__nv_reservedSMEM_offset_0_alias, 0, 64
	.other		__nv_reservedSMEM_offset_0_alias,@"STO_CUDA_RESERVED_SHARED STV_DEFAULT"
__nv_reservedSMEM_offset_0_alias:
	.zero		0
	.zero		64


//--------------------- .nv.shared._Z21blockPartialSumKernelPKdmPdm --------------------------
	.section	.nv.shared._Z21blockPartialSumKernelPKdmPdm,"aw",@nobits
	.sectionflags	@""
	.align	16
	.zero		1024


//--------------------- .nv.shared._Z15sumKernelFixed2PKdmPdm --------------------------
	.section	.nv.shared._Z15sumKernelFixed2PKdmPdm,"aw",@nobits
	.sectionflags	@""
	.align	16
	.zero		1024


//--------------------- .nv.shared._Z14sumKernelFixedPKdmPdm --------------------------
	.section	.nv.shared._Z14sumKernelFixedPKdmPdm,"aw",@nobits
	.sectionflags	@""
	.align	16
	.zero		1024


//--------------------- .nv.shared._Z9sumKernelPKdmPd --------------------------
	.section	.nv.shared._Z9sumKernelPKdmPd,"aw",@nobits
	.sectionflags	@""
	.align	16
	.zero		1024


//--------------------- .nv.constant0._Z20sumPartialSumsKernelPKdmPd --------------------------
	.section	.nv.constant0._Z20sumPartialSumsKernelPKdmPd,"a",@progbits
	.sectionflags	@""
	.align	4
.nv.constant0._Z20sumPartialSumsKernelPKdmPd:
	.zero		920


//--------------------- .nv.constant0._Z21blockPartialSumKernelPKdmPdm --------------------------
	.section	.nv.constant0._Z21blockPartialSumKernelPKdmPdm,"a",@progbits
	.sectionflags	@""
	.align	4
.nv.constant0._Z21blockPartialSumKernelPKdmPdm:
	.zero		928


//--------------------- .nv.constant0._Z15sumKernelFixed2PKdmPdm --------------------------
	.section	.nv.constant0._Z15sumKernelFixed2PKdmPdm,"a",@progbits
	.sectionflags	@""
	.align	4
.nv.constant0._Z15sumKernelFixed2PKdmPdm:
	.zero		928


//--------------------- .nv.constant0._Z14sumKernelFixedPKdmPdm --------------------------
	.section	.nv.constant0._Z14sumKernelFixedPKdmPdm,"a",@progbits
	.sectionflags	@""
	.align	4
.nv.constant0._Z14sumKernelFixedPKdmPdm:
	.zero		928


//--------------------- .nv.constant0._Z9sumKernelPKdmPd --------------------------
	.section	.nv.constant0._Z9sumKernelPKdmPd,"a",@progbits
	.sectionflags	@""
	.align	4
.nv.constant0._Z9sumKernelPKdmPd:
	.zero		920


//--------------------- SYMBOLS --------------------------

	.type		.nv.reservedSmem.offset0,@object
	.size		.nv.reservedSmem.offset0,0x4
	.type		.nv.reservedSmem.cap,@object
	.size		.nv.reservedSmem.cap,0x4
